// auto-generated by cutlass_sweep.gemm — config: {"arch": "sm_90", "cluster_m": 8, "cluster_n": 1, "dtype": "e5m2", "dtype_b": "e5m2", "layout": "nt", "stages": 0, "tile_k": 64, "tile_m": 64, "tile_n": 64}
#include "cutlass/cutlass.h"
#include "cutlass/gemm/collective/collective_builder.hpp"
#include "cutlass/gemm/device/gemm_universal_adapter.h"
#include "cutlass/gemm/kernel/gemm_universal.hpp"
#include "cutlass/epilogue/collective/collective_builder.hpp"

using ElemA = cutlass::float_e5m2_t;
using ElemB = cutlass::float_e5m2_t;
using ElemCD = cutlass::float_e5m2_t;
using Acc  = float;
using TileShape    = cute::Shape<cute::_64, cute::_64, cute::_64>;
using ClusterShape = cute::Shape<cute::_8, cute::_1, cute::_1>;

using CollectiveEpilogue = typename cutlass::epilogue::collective::CollectiveBuilder<
    cutlass::arch::Sm90, cutlass::arch::OpClassTensorOp,
    TileShape, ClusterShape,
    cutlass::epilogue::collective::EpilogueTileAuto,
    Acc, Acc,
    ElemCD, cutlass::layout::RowMajor, 128 / cutlass::sizeof_bits<ElemCD>::value,
    ElemCD, cutlass::layout::RowMajor, 128 / cutlass::sizeof_bits<ElemCD>::value,
    cutlass::epilogue::collective::EpilogueScheduleAuto
  >::CollectiveOp;

using CollectiveMainloop = typename cutlass::gemm::collective::CollectiveBuilder<
    cutlass::arch::Sm90, cutlass::arch::OpClassTensorOp,
    ElemA, cutlass::layout::RowMajor, 128 / cutlass::sizeof_bits<ElemA>::value,
    ElemB, cutlass::layout::ColumnMajor, 128 / cutlass::sizeof_bits<ElemB>::value,
    Acc,
    TileShape, ClusterShape,
    cutlass::gemm::collective::StageCountAutoCarveout<static_cast<int>(sizeof(typename CollectiveEpilogue::SharedStorage))>,
    cutlass::gemm::collective::KernelScheduleAuto
  >::CollectiveOp;

using GemmKernel = cutlass::gemm::kernel::GemmUniversal<
    cute::Shape<int,int,int,int>,
    CollectiveMainloop,
    CollectiveEpilogue
>;
using Gemm = cutlass::gemm::device::GemmUniversalAdapter<GemmKernel>;

// Force the device kernel symbol into the cubin without needing a host main.
auto* _anchor = &cutlass::device_kernel<GemmKernel>;


// ===== COMPILED SASS (sm_90a) =====

	.target	sm_90a

	.elftype	@"ET_EXEC"


//--------------------- .note.nv.tkinfo           --------------------------
	.section	.note.nv.tkinfo,"",@"SHT_NOTE"
	.sectionflags	@"SHF_NOTE_NV_TKINFO"
	.tkinfo
        /*0018*/ 	.word	0x00000002
        /*0030*/ 	.string	""
        /*0030*/ 	.string	"ptxas"
        /*0030*/ 	.string	"Cuda compilation tools, release 13.0, V13.0.88"
        /*0030*/ 	.string	"Build cuda_13.0.r13.0/compiler.36424714_0"
        /*0030*/ 	.string	"-arch sm_90a -m 64 "



//--------------------- .note.nv.cuinfo           --------------------------
	.section	.note.nv.cuinfo,"",@"SHT_NOTE"
	.sectionflags	@"SHF_NOTE_NV_CUINFO"
        /*0018*/ 	.short	0x0002
        /*001a*/ 	.short	0x005a
        /*001c*/ 	.short	0x0082
	.zero		2


//--------------------- .nv.info                  --------------------------
	.section	.nv.info,"",@"SHT_CUDA_INFO"
	.align	4


	//----- nvinfo : EIATTR_REGCOUNT
	.align		4
        /*0000*/ 	.byte	0x04, 0x2f
        /*0002*/ 	.short	(.L_12 - .L_11)
	.align		4
.L_11:
        /*0004*/ 	.word	index@(_ZN7cutlass13device_kernelINS_4gemm6kernel13GemmUniversalIN4cute5tupleIJiiiiEEENS1_10collective13CollectiveMmaINS1_37MainloopSm90TmaGmmaWarpSpecializedFP8ILi28ENS5_IJNS4_1CILi8EEENSA_ILi1EEESC_EEENS1_32KernelTmaWarpSpecializedPingpongEEENS5_IJNSA_ILi64EEESG_SG_EEENS_12float_e5m2_tENS5_IJlSC_lEEESI_SJ_NS4_8TiledMMAINS4_8MMA_AtomIJNS4_4SM904GMMA30MMA_64x64x32_F32E5M2E5M2_SS_TNILNSN_7ScaleInE1ELSP_1EEEEEENS4_6LayoutINS5_IJSC_SC_SC_EEENS5_IJNSA_ILi0EEESU_SU_EEEEENS5_IJNS4_10UnderscoreESX_SX_EEEEENS4_13SM90_TMA_LOADENS4_14ComposedLayoutINS4_7SwizzleILi2ELi4ELi3EEENS4_18smem_ptr_flag_bitsILi8EEENSS_INS5_IJSB_SG_EEENS5_IJSG_SC_EEEEEEEvNS4_8identityENS4_23SM90_TMA_LOAD_MULTICASTES19_vS1A_EENS_8epilogue10collective6detail29Sm90TmaWarpSpecializedAdapterINS1E_15DefaultEpilogueISI_SJ_SJ_NS1D_6thread17LinearCombinationISI_Li1EffLNS1I_9ScaleType4KindE0ELNS_15FloatRoundStyleE2ESI_EENS1_15EpilogueDefaultEEEEEvvEEEEvNT_6ParamsE)
        /*0008*/ 	.word	0x000000a8


	//----- nvinfo : EIATTR_FRAME_SIZE
	.align		4
.L_12:
        /*000c*/ 	.byte	0x04, 0x11
        /*000e*/ 	.short	(.L_14 - .L_13)
	.align		4
.L_13:
        /*0010*/ 	.word	index@(_ZN7cutlass13device_kernelINS_4gemm6kernel13GemmUniversalIN4cute5tupleIJiiiiEEENS1_10collective13CollectiveMmaINS1_37MainloopSm90TmaGmmaWarpSpecializedFP8ILi28ENS5_IJNS4_1CILi8EEENSA_ILi1EEESC_EEENS1_32KernelTmaWarpSpecializedPingpongEEENS5_IJNSA_ILi64EEESG_SG_EEENS_12float_e5m2_tENS5_IJlSC_lEEESI_SJ_NS4_8TiledMMAINS4_8MMA_AtomIJNS4_4SM904GMMA30MMA_64x64x32_F32E5M2E5M2_SS_TNILNSN_7ScaleInE1ELSP_1EEEEEENS4_6LayoutINS5_IJSC_SC_SC_EEENS5_IJNSA_ILi0EEESU_SU_EEEEENS5_IJNS4_10UnderscoreESX_SX_EEEEENS4_13SM90_TMA_LOADENS4_14ComposedLayoutINS4_7SwizzleILi2ELi4ELi3EEENS4_18smem_ptr_flag_bitsILi8EEENSS_INS5_IJSB_SG_EEENS5_IJSG_SC_EEEEEEEvNS4_8identityENS4_23SM90_TMA_LOAD_MULTICASTES19_vS1A_EENS_8epilogue10collective6detail29Sm90TmaWarpSpecializedAdapterINS1E_15DefaultEpilogueISI_SJ_SJ_NS1D_6thread17LinearCombinationISI_Li1EffLNS1I_9ScaleType4KindE0ELNS_15FloatRoundStyleE2ESI_EENS1_15EpilogueDefaultEEEEEvvEEEEvNT_6ParamsE)
        /*0014*/ 	.word	0x00000000


	//----- nvinfo : EIATTR_MIN_STACK_SIZE
	.align		4
.L_14:
        /*0018*/ 	.byte	0x04, 0x12
        /*001a*/ 	.short	(.L_16 - .L_15)
	.align		4
.L_15:
        /*001c*/ 	.word	index@(_ZN7cutlass13device_kernelINS_4gemm6kernel13GemmUniversalIN4cute5tupleIJiiiiEEENS1_10collective13CollectiveMmaINS1_37MainloopSm90TmaGmmaWarpSpecializedFP8ILi28ENS5_IJNS4_1CILi8EEENSA_ILi1EEESC_EEENS1_32KernelTmaWarpSpecializedPingpongEEENS5_IJNSA_ILi64EEESG_SG_EEENS_12float_e5m2_tENS5_IJlSC_lEEESI_SJ_NS4_8TiledMMAINS4_8MMA_AtomIJNS4_4SM904GMMA30MMA_64x64x32_F32E5M2E5M2_SS_TNILNSN_7ScaleInE1ELSP_1EEEEEENS4_6LayoutINS5_IJSC_SC_SC_EEENS5_IJNSA_ILi0EEESU_SU_EEEEENS5_IJNS4_10UnderscoreESX_SX_EEEEENS4_13SM90_TMA_LOADENS4_14ComposedLayoutINS4_7SwizzleILi2ELi4ELi3EEENS4_18smem_ptr_flag_bitsILi8EEENSS_INS5_IJSB_SG_EEENS5_IJSG_SC_EEEEEEEvNS4_8identityENS4_23SM90_TMA_LOAD_MULTICASTES19_vS1A_EENS_8epilogue10collective6detail29Sm90TmaWarpSpecializedAdapterINS1E_15DefaultEpilogueISI_SJ_SJ_NS1D_6thread17LinearCombinationISI_Li1EffLNS1I_9ScaleType4KindE0ELNS_15FloatRoundStyleE2ESI_EENS1_15EpilogueDefaultEEEEEvvEEEEvNT_6ParamsE)
        /*0020*/ 	.word	0x00000000
.L_16:


//--------------------- .nv.compat                --------------------------
	.section	.nv.compat,"",@"SHT_CUDA_COMPAT_INFO"
	.align	4
        /*0000*/ 	.byte	0x02, 0x09, 0x01, 0x00, 0x02, 0x02, 0x04, 0x00, 0x02, 0x05, 0x05, 0x00, 0x03, 0x07, 0x01, 0x01
        /*0010*/ 	.byte	0x02, 0x03, 0x01, 0x00, 0x02, 0x06, 0x01, 0x00, 0x04, 0x0b, 0x08, 0x00, 0x00, 0x00, 0x00, 0x00
        /*0020*/ 	.byte	0x00, 0x00, 0x00, 0x00


//--------------------- .nv.info._ZN7cutlass13device_kernelINS_4gemm6kernel13GemmUniversalIN4cute5tupleIJiiiiEEENS1_10collective13CollectiveMmaINS1_37MainloopSm90TmaGmmaWarpSpecializedFP8ILi28ENS5_IJNS4_1CILi8EEENSA_ILi1EEESC_EEENS1_32KernelTmaWarpSpecializedPingpongEEENS5_IJNSA_ILi64EEESG_SG_EEENS_12float_e5m2_tENS5_IJlSC_lEEESI_SJ_NS4_8TiledMMAINS4_8MMA_AtomIJNS4_4SM904GMMA30MMA_64x64x32_F32E5M2E5M2_SS_TNILNSN_7ScaleInE1ELSP_1EEEEEENS4_6LayoutINS5_IJSC_SC_SC_EEENS5_IJNSA_ILi0EEESU_SU_EEEEENS5_IJNS4_10UnderscoreESX_SX_EEEEENS4_13SM90_TMA_LOADENS4_14ComposedLayoutINS4_7SwizzleILi2ELi4ELi3EEENS4_18smem_ptr_flag_bitsILi8EEENSS_INS5_IJSB_SG_EEENS5_IJSG_SC_EEEEEEEvNS4_8identityENS4_23SM90_TMA_LOAD_MULTICASTES19_vS1A_EENS_8epilogue10collective6detail29Sm90TmaWarpSpecializedAdapterINS1E_15DefaultEpilogueISI_SJ_SJ_NS1D_6thread17LinearCombinationISI_Li1EffLNS1I_9ScaleType4KindE0ELNS_15FloatRoundStyleE2ESI_EENS1_15EpilogueDefaultEEEEEvvEEEEvNT_6ParamsE --------------------------
	.section	.nv.info._ZN7cutlass13device_kernelINS_4gemm6kernel13GemmUniversalIN4cute5tupleIJiiiiEEENS1_10collective13CollectiveMmaINS1_37MainloopSm90TmaGmmaWarpSpecializedFP8ILi28ENS5_IJNS4_1CILi8EEENSA_ILi1EEESC_EEENS1_32KernelTmaWarpSpecializedPingpongEEENS5_IJNSA_ILi64EEESG_SG_EEENS_12float_e5m2_tENS5_IJlSC_lEEESI_SJ_NS4_8TiledMMAINS4_8MMA_AtomIJNS4_4SM904GMMA30MMA_64x64x32_F32E5M2E5M2_SS_TNILNSN_7ScaleInE1ELSP_1EEEEEENS4_6LayoutINS5_IJSC_SC_SC_EEENS5_IJNSA_ILi0EEESU_SU_EEEEENS5_IJNS4_10UnderscoreESX_SX_EEEEENS4_13SM90_TMA_LOADENS4_14ComposedLayoutINS4_7SwizzleILi2ELi4ELi3EEENS4_18smem_ptr_flag_bitsILi8EEENSS_INS5_IJSB_SG_EEENS5_IJSG_SC_EEEEEEEvNS4_8identityENS4_23SM90_TMA_LOAD_MULTICASTES19_vS1A_EENS_8epilogue10collective6detail29Sm90TmaWarpSpecializedAdapterINS1E_15DefaultEpilogueISI_SJ_SJ_NS1D_6thread17LinearCombinationISI_Li1EffLNS1I_9ScaleType4KindE0ELNS_15FloatRoundStyleE2ESI_EENS1_15EpilogueDefaultEEEEEvvEEEEvNT_6ParamsE,"",@"SHT_CUDA_INFO"
	.sectionflags	@""
	.align	4


	//----- nvinfo : EIATTR_CUDA_API_VERSION
	.align		4
        /*0000*/ 	.byte	0x04, 0x37
        /*0002*/ 	.short	(.L_18 - .L_17)
.L_17:
        /*0004*/ 	.word	0x00000082


	//----- nvinfo : EIATTR_KPARAM_INFO
	.align		4
.L_18:
        /*0008*/ 	.byte	0x04, 0x17
        /*000a*/ 	.short	(.L_20 - .L_19)
.L_19:
        /*000c*/ 	.word	0x00000000
        /*0010*/ 	.short	0x0000
        /*0012*/ 	.short	0x0070
        /*0014*/ 	.byte	0x00, 0xf0, 0x01, 0x10


	//----- nvinfo : EIATTR_SPARSE_MMA_MASK
	.align		4
.L_20:
        /*0018*/ 	.byte	0x03, 0x50
        /*001a*/ 	.short	0x0000


	//----- nvinfo : EIATTR_MAXREG_COUNT
	.align		4
        /*001c*/ 	.byte	0x03, 0x1b
        /*001e*/ 	.short	0x00a8


	//----- nvinfo : EIATTR_NUM_BARRIERS
	.align		4
        /*0020*/ 	.byte	0x02, 0x4c
        /*0022*/ 	.byte	0x01
	.zero		1


	//----- nvinfo : EIATTR_MERCURY_ISA_VERSION
	.align		4
        /*0024*/ 	.byte	0x03, 0x5f
        /*0026*/ 	.short	0x0101


	//----- nvinfo : EIATTR_INT_WARP_WIDE_INSTR_OFFSETS
	.align		4
        /*0028*/ 	.byte	0x04, 0x31
        /*002a*/ 	.short	(.L_22 - .L_21)


	//   ....[0]....
.L_21:
        /*002c*/ 	.word	0x00000880


	//   ....[1]....
        /*0030*/ 	.word	0x000008b0


	//   ....[2]....
        /*0034*/ 	.word	0x00000940


	//   ....[3]....
        /*0038*/ 	.word	0x00000a00


	//   ....[4]....
        /*003c*/ 	.word	0x00000a20


	//   ....[5]....
        /*0040*/ 	.word	0x00000a30


	//   ....[6]....
        /*0044*/ 	.word	0x00000ac0


	//   ....[7]....
        /*0048*/ 	.word	0x00000b10


	//   ....[8]....
        /*004c*/ 	.word	0x00002aa0


	//----- nvinfo : EIATTR_COOP_GROUP_MASK_REGIDS
	.align		4
.L_22:
        /*0050*/ 	.byte	0x04, 0x29
        /*0052*/ 	.short	(.L_24 - .L_23)


	//   ....[0]....
.L_23:
        /*0054*/ 	.word	0xffffffff


	//   ....[1]....
        /*0058*/ 	.word	0xffffffff


	//   ....[2]....
        /*005c*/ 	.word	0xffffffff


	//   ....[3]....
        /*0060*/ 	.word	0xffffffff


	//   ....[4]....
        /*0064*/ 	.word	0xffffffff


	//   ....[5]....
        /*0068*/ 	.word	0xffffffff


	//   ....[6]....
        /*006c*/ 	.word	0xffffffff


	//----- nvinfo : EIATTR_COOP_GROUP_INSTR_OFFSETS
	.align		4
.L_24:
        /*0070*/ 	.byte	0x04, 0x28
        /*0072*/ 	.short	(.L_26 - .L_25)


	//   ....[0]....
.L_25:
        /*0074*/ 	.word	0x00000060


	//   ....[1]....
        /*0078*/ 	.word	0x00000070


	//   ....[2]....
        /*007c*/ 	.word	0x00000130


	//   ....[3]....
        /*0080*/ 	.word	0x00000630


	//   ....[4]....
        /*0084*/ 	.word	0x00000670


	//   ....[5]....
        /*0088*/ 	.word	0x000008e0


	//   ....[6]....
        /*008c*/ 	.word	0x00000c80


	//----- nvinfo : EIATTR_REG_RECONFIG
	.align		4
.L_26:
        /*0090*/ 	.byte	0x01, 0x54
	.zero		2


	//----- nvinfo : EIATTR_MBARRIER_INSTR_OFFSETS
	.align		4
        /*0094*/ 	.byte	0x04, 0x39
        /*0096*/ 	.short	(.L_28 - .L_27)


	//   ....[0]....
.L_27:
        /*0098*/ 	.word	0x00000280
        /*009c*/ 	.word	0x000000ff
        /*00a0*/ 	.word	0x00000000
        /*00a4*/ 	.short	0x0100
        /*00a6*/ 	.byte	0x08
	.zero		1


	//   ....[1]....
        /*00a8*/ 	.word	0x00000290
        /*00ac*/ 	.word	0x000000ff
        /*00b0*/ 	.word	0x000000e0
        /*00b4*/ 	.short	0x0100
        /*00b6*/ 	.byte	0x08
	.zero		1


	//   ....[2]....
        /*00b8*/ 	.word	0x000002a0
        /*00bc*/ 	.word	0x000000ff
        /*00c0*/ 	.word	0x00000008
        /*00c4*/ 	.short	0x0100
        /*00c6*/ 	.byte	0x08
	.zero		1


	//   ....[3]....
        /*00c8*/ 	.word	0x000002b0
        /*00cc*/ 	.word	0x000000ff
        /*00d0*/ 	.word	0x000000e8
        /*00d4*/ 	.short	0x0100
        /*00d6*/ 	.byte	0x08
	.zero		1


	//   ....[4]....
        /*00d8*/ 	.word	0x000002c0
        /*00dc*/ 	.word	0x000000ff
        /*00e0*/ 	.word	0x00000010
        /*00e4*/ 	.short	0x0100
        /*00e6*/ 	.byte	0x08
	.zero		1


	//   ....[5]....
        /*00e8*/ 	.word	0x000002d0
        /*00ec*/ 	.word	0x000000ff
        /*00f0*/ 	.word	0x000000f0
        /*00f4*/ 	.short	0x0100
        /*00f6*/ 	.byte	0x08
	.zero		1


	//   ....[6]....
        /*00f8*/ 	.word	0x000002e0
        /*00fc*/ 	.word	0x000000ff
        /*0100*/ 	.word	0x00000018
        /*0104*/ 	.short	0x0100
        /*0106*/ 	.byte	0x08
	.zero		1


	//   ....[7]....
        /*0108*/ 	.word	0x000002f0
        /*010c*/ 	.word	0x000000ff
        /*0110*/ 	.word	0x000000f8
        /*0114*/ 	.short	0x0100
        /*0116*/ 	.byte	0x08
	.zero		1


	//   ....[8]....
        /*0118*/ 	.word	0x00000300
        /*011c*/ 	.word	0x000000ff
        /*0120*/ 	.word	0x00000020
        /*0124*/ 	.short	0x0100
        /*0126*/ 	.byte	0x08
	.zero		1


	//   ....[9]....
        /*0128*/ 	.word	0x00000310
        /*012c*/ 	.word	0x000000ff
        /*0130*/ 	.word	0x00000100
        /*0134*/ 	.short	0x0100
        /*0136*/ 	.byte	0x08
	.zero		1


	//   ....[10]....
        /*0138*/ 	.word	0x00000320
        /*013c*/ 	.word	0x000000ff
        /*0140*/ 	.word	0x00000028
        /*0144*/ 	.short	0x0100
        /*0146*/ 	.byte	0x08
	.zero		1


	//   ....[11]....
        /*0148*/ 	.word	0x00000330
        /*014c*/ 	.word	0x000000ff
        /*0150*/ 	.word	0x00000108
        /*0154*/ 	.short	0x0100
        /*0156*/ 	.byte	0x08
	.zero		1


	//   ....[12]....
        /*0158*/ 	.word	0x00000340
        /*015c*/ 	.word	0x000000ff
        /*0160*/ 	.word	0x00000030
        /*0164*/ 	.short	0x0100
        /*0166*/ 	.byte	0x08
	.zero		1


	//   ....[13]....
        /*0168*/ 	.word	0x00000350
        /*016c*/ 	.word	0x000000ff
        /*0170*/ 	.word	0x00000110
        /*0174*/ 	.short	0x0100
        /*0176*/ 	.byte	0x08
	.zero		1


	//   ....[14]....
        /*0178*/ 	.word	0x00000360
        /*017c*/ 	.word	0x000000ff
        /*0180*/ 	.word	0x00000038
        /*0184*/ 	.short	0x0100
        /*0186*/ 	.byte	0x08
	.zero		1


	//   ....[15]....
        /*0188*/ 	.word	0x00000370
        /*018c*/ 	.word	0x000000ff
        /*0190*/ 	.word	0x00000118
        /*0194*/ 	.short	0x0100
        /*0196*/ 	.byte	0x08
	.zero		1


	//   ....[16]....
        /*0198*/ 	.word	0x00000380
        /*019c*/ 	.word	0x000000ff
        /*01a0*/ 	.word	0x00000040
        /*01a4*/ 	.short	0x0100
        /*01a6*/ 	.byte	0x08
	.zero		1


	//   ....[17]....
        /*01a8*/ 	.word	0x00000390
        /*01ac*/ 	.word	0x000000ff
        /*01b0*/ 	.word	0x00000120
        /*01b4*/ 	.short	0x0100
        /*01b6*/ 	.byte	0x08
	.zero		1


	//   ....[18]....
        /*01b8*/ 	.word	0x000003a0
        /*01bc*/ 	.word	0x000000ff
        /*01c0*/ 	.word	0x00000048
        /*01c4*/ 	.short	0x0100
        /*01c6*/ 	.byte	0x08
	.zero		1


	//   ....[19]....
        /*01c8*/ 	.word	0x000003b0
        /*01cc*/ 	.word	0x000000ff
        /*01d0*/ 	.word	0x00000128
        /*01d4*/ 	.short	0x0100
        /*01d6*/ 	.byte	0x08
	.zero		1


	//   ....[20]....
        /*01d8*/ 	.word	0x000003c0
        /*01dc*/ 	.word	0x000000ff
        /*01e0*/ 	.word	0x00000050
        /*01e4*/ 	.short	0x0100
        /*01e6*/ 	.byte	0x08
	.zero		1


	//   ....[21]....
        /*01e8*/ 	.word	0x000003d0
        /*01ec*/ 	.word	0x000000ff
        /*01f0*/ 	.word	0x00000130
        /*01f4*/ 	.short	0x0100
        /*01f6*/ 	.byte	0x08
	.zero		1


	//   ....[22]....
        /*01f8*/ 	.word	0x000003e0
        /*01fc*/ 	.word	0x000000ff
        /*0200*/ 	.word	0x00000058
        /*0204*/ 	.short	0x0100
        /*0206*/ 	.byte	0x08
	.zero		1


	//   ....[23]....
        /*0208*/ 	.word	0x000003f0
        /*020c*/ 	.word	0x000000ff
        /*0210*/ 	.word	0x00000138
        /*0214*/ 	.short	0x0100
        /*0216*/ 	.byte	0x08
	.zero		1


	//   ....[24]....
        /*0218*/ 	.word	0x00000400
        /*021c*/ 	.word	0x000000ff
        /*0220*/ 	.word	0x00000060
        /*0224*/ 	.short	0x0100
        /*0226*/ 	.byte	0x08
	.zero		1


	//   ....[25]....
        /*0228*/ 	.word	0x00000410
        /*022c*/ 	.word	0x000000ff
        /*0230*/ 	.word	0x00000140
        /*0234*/ 	.short	0x0100
        /*0236*/ 	.byte	0x08
	.zero		1


	//   ....[26]....
        /*0238*/ 	.word	0x00000420
        /*023c*/ 	.word	0x000000ff
        /*0240*/ 	.word	0x00000068
        /*0244*/ 	.short	0x0100
        /*0246*/ 	.byte	0x08
	.zero		1


	//   ....[27]....
        /*0248*/ 	.word	0x00000430
        /*024c*/ 	.word	0x000000ff
        /*0250*/ 	.word	0x00000148
        /*0254*/ 	.short	0x0100
        /*0256*/ 	.byte	0x08
	.zero		1


	//   ....[28]....
        /*0258*/ 	.word	0x00000440
        /*025c*/ 	.word	0x000000ff
        /*0260*/ 	.word	0x00000070
        /*0264*/ 	.short	0x0100
        /*0266*/ 	.byte	0x08
	.zero		1


	//   ....[29]....
        /*0268*/ 	.word	0x00000450
        /*026c*/ 	.word	0x000000ff
        /*0270*/ 	.word	0x00000150
        /*0274*/ 	.short	0x0100
        /*0276*/ 	.byte	0x08
	.zero		1


	//   ....[30]....
        /*0278*/ 	.word	0x00000460
        /*027c*/ 	.word	0x000000ff
        /*0280*/ 	.word	0x00000078
        /*0284*/ 	.short	0x0100
        /*0286*/ 	.byte	0x08
	.zero		1


	//   ....[31]....
        /*0288*/ 	.word	0x00000470
        /*028c*/ 	.word	0x000000ff
        /*0290*/ 	.word	0x00000158
        /*0294*/ 	.short	0x0100
        /*0296*/ 	.byte	0x08
	.zero		1


	//   ....[32]....
        /*0298*/ 	.word	0x00000480
        /*029c*/ 	.word	0x000000ff
        /*02a0*/ 	.word	0x00000080
        /*02a4*/ 	.short	0x0100
        /*02a6*/ 	.byte	0x08
	.zero		1


	//   ....[33]....
        /*02a8*/ 	.word	0x00000490
        /*02ac*/ 	.word	0x000000ff
        /*02b0*/ 	.word	0x00000160
        /*02b4*/ 	.short	0x0100
        /*02b6*/ 	.byte	0x08
	.zero		1


	//   ....[34]....
        /*02b8*/ 	.word	0x000004a0
        /*02bc*/ 	.word	0x000000ff
        /*02c0*/ 	.word	0x00000088
        /*02c4*/ 	.short	0x0100
        /*02c6*/ 	.byte	0x08
	.zero		1


	//   ....[35]....
        /*02c8*/ 	.word	0x000004b0
        /*02cc*/ 	.word	0x000000ff
        /*02d0*/ 	.word	0x00000168
        /*02d4*/ 	.short	0x0100
        /*02d6*/ 	.byte	0x08
	.zero		1


	//   ....[36]....
        /*02d8*/ 	.word	0x000004c0
        /*02dc*/ 	.word	0x000000ff
        /*02e0*/ 	.word	0x00000090
        /*02e4*/ 	.short	0x0100
        /*02e6*/ 	.byte	0x08
	.zero		1


	//   ....[37]....
        /*02e8*/ 	.word	0x000004d0
        /*02ec*/ 	.word	0x000000ff
        /*02f0*/ 	.word	0x00000170
        /*02f4*/ 	.short	0x0100
        /*02f6*/ 	.byte	0x08
	.zero		1


	//   ....[38]....
        /*02f8*/ 	.word	0x000004e0
        /*02fc*/ 	.word	0x000000ff
        /*0300*/ 	.word	0x00000098
        /*0304*/ 	.short	0x0100
        /*0306*/ 	.byte	0x08
	.zero		1


	//   ....[39]....
        /*0308*/ 	.word	0x000004f0
        /*030c*/ 	.word	0x000000ff
        /*0310*/ 	.word	0x00000178
        /*0314*/ 	.short	0x0100
        /*0316*/ 	.byte	0x08
	.zero		1


	//   ....[40]....
        /*0318*/ 	.word	0x00000500
        /*031c*/ 	.word	0x000000ff
        /*0320*/ 	.word	0x000000a0
        /*0324*/ 	.short	0x0100
        /*0326*/ 	.byte	0x08
	.zero		1


	//   ....[41]....
        /*0328*/ 	.word	0x00000510
        /*032c*/ 	.word	0x000000ff
        /*0330*/ 	.word	0x00000180
        /*0334*/ 	.short	0x0100
        /*0336*/ 	.byte	0x08
	.zero		1


	//   ....[42]....
        /*0338*/ 	.word	0x00000520
        /*033c*/ 	.word	0x000000ff
        /*0340*/ 	.word	0x000000a8
        /*0344*/ 	.short	0x0100
        /*0346*/ 	.byte	0x08
	.zero		1


	//   ....[43]....
        /*0348*/ 	.word	0x00000530
        /*034c*/ 	.word	0x000000ff
        /*0350*/ 	.word	0x00000188
        /*0354*/ 	.short	0x0100
        /*0356*/ 	.byte	0x08
	.zero		1


	//   ....[44]....
        /*0358*/ 	.word	0x00000540
        /*035c*/ 	.word	0x000000ff
        /*0360*/ 	.word	0x000000b0
        /*0364*/ 	.short	0x0100
        /*0366*/ 	.byte	0x08
	.zero		1


	//   ....[45]....
        /*0368*/ 	.word	0x00000550
        /*036c*/ 	.word	0x000000ff
        /*0370*/ 	.word	0x00000190
        /*0374*/ 	.short	0x0100
        /*0376*/ 	.byte	0x08
	.zero		1


	//   ....[46]....
        /*0378*/ 	.word	0x00000560
        /*037c*/ 	.word	0x000000ff
        /*0380*/ 	.word	0x000000b8
        /*0384*/ 	.short	0x0100
        /*0386*/ 	.byte	0x08
	.zero		1


	//   ....[47]....
        /*0388*/ 	.word	0x00000570
        /*038c*/ 	.word	0x000000ff
        /*0390*/ 	.word	0x00000198
        /*0394*/ 	.short	0x0100
        /*0396*/ 	.byte	0x08
	.zero		1


	//   ....[48]....
        /*0398*/ 	.word	0x00000580
        /*039c*/ 	.word	0x000000ff
        /*03a0*/ 	.word	0x000000c0
        /*03a4*/ 	.short	0x0100
        /*03a6*/ 	.byte	0x08
	.zero		1


	//   ....[49]....
        /*03a8*/ 	.word	0x00000590
        /*03ac*/ 	.word	0x000000ff
        /*03b0*/ 	.word	0x000001a0
        /*03b4*/ 	.short	0x0100
        /*03b6*/ 	.byte	0x08
	.zero		1


	//   ....[50]....
        /*03b8*/ 	.word	0x000005a0
        /*03bc*/ 	.word	0x000000ff
        /*03c0*/ 	.word	0x000000c8
        /*03c4*/ 	.short	0x0100
        /*03c6*/ 	.byte	0x08
	.zero		1


	//   ....[51]....
        /*03c8*/ 	.word	0x000005b0
        /*03cc*/ 	.word	0x000000ff
        /*03d0*/ 	.word	0x000001a8
        /*03d4*/ 	.short	0x0100
        /*03d6*/ 	.byte	0x08
	.zero		1


	//   ....[52]....
        /*03d8*/ 	.word	0x000005c0
        /*03dc*/ 	.word	0x000000ff
        /*03e0*/ 	.word	0x000000d0
        /*03e4*/ 	.short	0x0100
        /*03e6*/ 	.byte	0x08
	.zero		1


	//   ....[53]....
        /*03e8*/ 	.word	0x000005d0
        /*03ec*/ 	.word	0x000000ff
        /*03f0*/ 	.word	0x000001b0
        /*03f4*/ 	.short	0x0100
        /*03f6*/ 	.byte	0x08
	.zero		1


	//   ....[54]....
        /*03f8*/ 	.word	0x000005e0
        /*03fc*/ 	.word	0x000000ff
        /*0400*/ 	.word	0x000000d8
        /*0404*/ 	.short	0x0100
        /*0406*/ 	.byte	0x08
	.zero		1


	//   ....[55]....
        /*0408*/ 	.word	0x000005f0
        /*040c*/ 	.word	0x000000ff
        /*0410*/ 	.word	0x000001b8
        /*0414*/ 	.short	0x0100
        /*0416*/ 	.byte	0x08
	.zero		1


	//   ....[56]....
        /*0418*/ 	.word	0x00000b50
        /*041c*/ 	.word	0x000000ff
        /*0420*/ 	.word	0x000001f0
        /*0424*/ 	.short	0x0100
        /*0426*/ 	.byte	0x08
	.zero		1


	//   ....[57]....
        /*0428*/ 	.word	0x00000be0
        /*042c*/ 	.word	0x000000ff
        /*0430*/ 	.word	0x000001f8
        /*0434*/ 	.short	0x0100
        /*0436*/ 	.byte	0x08
	.zero		1


	//   ....[58]....
        /*0438*/ 	.word	0x00000c00
        /*043c*/ 	.word	0x000000ff
        /*0440*/ 	.word	0x000001d0
        /*0444*/ 	.short	0x0100
        /*0446*/ 	.byte	0x09
	.zero		1


	//   ....[59]....
        /*0448*/ 	.word	0x00000c10
        /*044c*/ 	.word	0x000000ff
        /*0450*/ 	.word	0x000001d8
        /*0454*/ 	.short	0x0100
        /*0456*/ 	.byte	0x09
	.zero		1


	//   ....[60]....
        /*0458*/ 	.word	0x00000c20
        /*045c*/ 	.word	0x000000ff
        /*0460*/ 	.word	0x000001e0
        /*0464*/ 	.short	0x0100
        /*0466*/ 	.byte	0x09
	.zero		1


	//   ....[61]....
        /*0468*/ 	.word	0x00000c30
        /*046c*/ 	.word	0x000000ff
        /*0470*/ 	.word	0x000001e8
        /*0474*/ 	.short	0x0100
        /*0476*/ 	.byte	0x09
	.zero		1


	//   ....[62]....
        /*0478*/ 	.word	0x00001a10
        /*047c*/ 	.word	0x000000ff
        /*0480*/ 	.word	0xfffffff8
        /*0484*/ 	.short	0x010a
        /*0486*/ 	.byte	0x0f
	.zero		1


	//   ....[63]....
        /*0488*/ 	.word	0x00001ce0
        /*048c*/ 	.word	0x000000ff
        /*0490*/ 	.word	0x00000000
        /*0494*/ 	.short	0x010a
        /*0496*/ 	.byte	0x06
	.zero		1


	//   ....[64]....
        /*0498*/ 	.word	0x00001d20
        /*049c*/ 	.word	0x000000ff
        /*04a0*/ 	.word	0x00000000
        /*04a4*/ 	.short	0x010a
        /*04a6*/ 	.byte	0x06
	.zero		1


	//   ....[65]....
        /*04a8*/ 	.word	0x00002290
        /*04ac*/ 	.word	0x000000ff
        /*04b0*/ 	.word	0x00000000
        /*04b4*/ 	.short	0x010a
        /*04b6*/ 	.byte	0x09
	.zero		1


	//   ....[66]....
        /*04b8*/ 	.word	0x000022d0
        /*04bc*/ 	.word	0x000000ff
        /*04c0*/ 	.word	0x00000000
        /*04c4*/ 	.short	0x010a
        /*04c6*/ 	.byte	0x09
	.zero		1


	//   ....[67]....
        /*04c8*/ 	.word	0x000026b0
        /*04cc*/ 	.word	0x00000013
        /*04d0*/ 	.word	0x00000000
        /*04d4*/ 	.short	0x0101
        /*04d6*/ 	.byte	0x3f
	.zero		1


	//   ....[68]....
        /*04d8*/ 	.word	0x00002a30
        /*04dc*/ 	.word	0x00000011
        /*04e0*/ 	.word	0x00000000
        /*04e4*/ 	.short	0x0101
        /*04e6*/ 	.byte	0x17
	.zero		1


	//   ....[69]....
        /*04e8*/ 	.word	0x00002b40
        /*04ec*/ 	.word	0x00000011
        /*04f0*/ 	.word	0x00000000
        /*04f4*/ 	.short	0x0101
        /*04f6*/ 	.byte	0x3f
	.zero		1


	//   ....[70]....
        /*04f8*/ 	.word	0x00002c00
        /*04fc*/ 	.word	0x000000ff
        /*0500*/ 	.word	0x00000008
        /*0504*/ 	.short	0x010a
        /*0506*/ 	.byte	0x0f
	.zero		1


	//   ....[71]....
        /*0508*/ 	.word	0x00005460
        /*050c*/ 	.word	0x00000004
        /*0510*/ 	.word	0x00000000
        /*0514*/ 	.short	0x0101
        /*0516*/ 	.byte	0x17
	.zero		1


	//   ....[72]....
        /*0518*/ 	.word	0x00005d80
        /*051c*/ 	.word	0x00000013
        /*0520*/ 	.word	0x000000e0
        /*0524*/ 	.short	0x010a
        /*0526*/ 	.byte	0x3f
	.zero		1


	//   ....[73]....
        /*0528*/ 	.word	0x00006130
        /*052c*/ 	.word	0x00000004
        /*0530*/ 	.word	0x000001f8
        /*0534*/ 	.short	0x0101
        /*0536*/ 	.byte	0x3f
	.zero		1


	//   ....[74]....
        /*0538*/ 	.word	0x00006860
        /*053c*/ 	.word	0x00000005
        /*0540*/ 	.word	0x00000000
        /*0544*/ 	.short	0x010a
        /*0546*/ 	.byte	0x3f
	.zero		1


	//   ....[75]....
        /*0548*/ 	.word	0x000068e0
        /*054c*/ 	.word	0x00000007
        /*0550*/ 	.word	0x00000000
        /*0554*/ 	.short	0x010a
        /*0556*/ 	.byte	0x3f
	.zero		1


	//   ....[76]....
        /*0558*/ 	.word	0x00006970
        /*055c*/ 	.word	0x00000006
        /*0560*/ 	.word	0x00000000
        /*0564*/ 	.short	0x010a
        /*0566*/ 	.byte	0x3f
	.zero		1


	//   ....[77]....
        /*0568*/ 	.word	0x00006a00
        /*056c*/ 	.word	0x00000007
        /*0570*/ 	.word	0x00000000
        /*0574*/ 	.short	0x010a
        /*0576*/ 	.byte	0x3f
	.zero		1


	//   ....[78]....
        /*0578*/ 	.word	0x00006a90
        /*057c*/ 	.word	0x00000006
        /*0580*/ 	.word	0x00000000
        /*0584*/ 	.short	0x010a
        /*0586*/ 	.byte	0x3f
	.zero		1


	//   ....[79]....
        /*0588*/ 	.word	0x00006b20
        /*058c*/ 	.word	0x00000007
        /*0590*/ 	.word	0x00000000
        /*0594*/ 	.short	0x010a
        /*0596*/ 	.byte	0x3f
	.zero		1


	//   ....[80]....
        /*0598*/ 	.word	0x00006bb0
        /*059c*/ 	.word	0x00000006
        /*05a0*/ 	.word	0x00000000
        /*05a4*/ 	.short	0x010a
        /*05a6*/ 	.byte	0x3f
	.zero		1


	//   ....[81]....
        /*05a8*/ 	.word	0x00006c40
        /*05ac*/ 	.word	0x00000007
        /*05b0*/ 	.word	0x00000000
        /*05b4*/ 	.short	0x010a
        /*05b6*/ 	.byte	0x3f
	.zero		1


	//   ....[82]....
        /*05b8*/ 	.word	0x00006cd0
        /*05bc*/ 	.word	0x00000006
        /*05c0*/ 	.word	0x00000000
        /*05c4*/ 	.short	0x010a
        /*05c6*/ 	.byte	0x3f
	.zero		1


	//   ....[83]....
        /*05c8*/ 	.word	0x00006d60
        /*05cc*/ 	.word	0x00000007
        /*05d0*/ 	.word	0x00000000
        /*05d4*/ 	.short	0x010a
        /*05d6*/ 	.byte	0x3f
	.zero		1


	//   ....[84]....
        /*05d8*/ 	.word	0x00006df0
        /*05dc*/ 	.word	0x00000006
        /*05e0*/ 	.word	0x00000000
        /*05e4*/ 	.short	0x010a
        /*05e6*/ 	.byte	0x3f
	.zero		1


	//   ....[85]....
        /*05e8*/ 	.word	0x00006e80
        /*05ec*/ 	.word	0x00000007
        /*05f0*/ 	.word	0x00000000
        /*05f4*/ 	.short	0x010a
        /*05f6*/ 	.byte	0x3f
	.zero		1


	//   ....[86]....
        /*05f8*/ 	.word	0x00006f10
        /*05fc*/ 	.word	0x00000006
        /*0600*/ 	.word	0x00000000
        /*0604*/ 	.short	0x010a
        /*0606*/ 	.byte	0x3f
	.zero		1


	//   ....[87]....
        /*0608*/ 	.word	0x00006fa0
        /*060c*/ 	.word	0x00000007
        /*0610*/ 	.word	0x00000000
        /*0614*/ 	.short	0x010a
        /*0616*/ 	.byte	0x3f
	.zero		1


	//   ....[88]....
        /*0618*/ 	.word	0x00007030
        /*061c*/ 	.word	0x00000006
        /*0620*/ 	.word	0x00000000
        /*0624*/ 	.short	0x010a
        /*0626*/ 	.byte	0x3f
	.zero		1


	//   ....[89]....
        /*0628*/ 	.word	0x000070c0
        /*062c*/ 	.word	0x00000007
        /*0630*/ 	.word	0x00000000
        /*0634*/ 	.short	0x010a
        /*0636*/ 	.byte	0x3f
	.zero		1


	//   ....[90]....
        /*0638*/ 	.word	0x00007150
        /*063c*/ 	.word	0x00000006
        /*0640*/ 	.word	0x00000000
        /*0644*/ 	.short	0x010a
        /*0646*/ 	.byte	0x3f
	.zero		1


	//   ....[91]....
        /*0648*/ 	.word	0x000071e0
        /*064c*/ 	.word	0x00000007
        /*0650*/ 	.word	0x00000000
        /*0654*/ 	.short	0x010a
        /*0656*/ 	.byte	0x3f
	.zero		1


	//   ....[92]....
        /*0658*/ 	.word	0x00007270
        /*065c*/ 	.word	0x00000006
        /*0660*/ 	.word	0x00000000
        /*0664*/ 	.short	0x010a
        /*0666*/ 	.byte	0x3f
	.zero		1


	//   ....[93]....
        /*0668*/ 	.word	0x00007300
        /*066c*/ 	.word	0x00000007
        /*0670*/ 	.word	0x00000000
        /*0674*/ 	.short	0x010a
        /*0676*/ 	.byte	0x3f
	.zero		1


	//   ....[94]....
        /*0678*/ 	.word	0x00007390
        /*067c*/ 	.word	0x00000006
        /*0680*/ 	.word	0x00000000
        /*0684*/ 	.short	0x010a
        /*0686*/ 	.byte	0x3f
	.zero		1


	//   ....[95]....
        /*0688*/ 	.word	0x00007420
        /*068c*/ 	.word	0x00000007
        /*0690*/ 	.word	0x00000000
        /*0694*/ 	.short	0x010a
        /*0696*/ 	.byte	0x3f
	.zero		1


	//   ....[96]....
        /*0698*/ 	.word	0x000074b0
        /*069c*/ 	.word	0x00000006
        /*06a0*/ 	.word	0x00000000
        /*06a4*/ 	.short	0x010a
        /*06a6*/ 	.byte	0x3f
	.zero		1


	//   ....[97]....
        /*06a8*/ 	.word	0x00007540
        /*06ac*/ 	.word	0x00000007
        /*06b0*/ 	.word	0x00000000
        /*06b4*/ 	.short	0x010a
        /*06b6*/ 	.byte	0x3f
	.zero		1


	//   ....[98]....
        /*06b8*/ 	.word	0x000075d0
        /*06bc*/ 	.word	0x00000006
        /*06c0*/ 	.word	0x00000000
        /*06c4*/ 	.short	0x010a
        /*06c6*/ 	.byte	0x3f
	.zero		1


	//   ....[99]....
        /*06c8*/ 	.word	0x00007660
        /*06cc*/ 	.word	0x00000007
        /*06d0*/ 	.word	0x00000000
        /*06d4*/ 	.short	0x010a
        /*06d6*/ 	.byte	0x3f
	.zero		1


	//   ....[100]....
        /*06d8*/ 	.word	0x000076f0
        /*06dc*/ 	.word	0x00000006
        /*06e0*/ 	.word	0x00000000
        /*06e4*/ 	.short	0x010a
        /*06e6*/ 	.byte	0x3f
	.zero		1


	//   ....[101]....
        /*06e8*/ 	.word	0x00007780
        /*06ec*/ 	.word	0x00000003
        /*06f0*/ 	.word	0x00000000
        /*06f4*/ 	.short	0x010a
        /*06f6*/ 	.byte	0x3f
	.zero		1


	//   ....[102]....
        /*06f8*/ 	.word	0x000077f0
        /*06fc*/ 	.word	0x00000011
        /*0700*/ 	.word	0xfffffff8
        /*0704*/ 	.short	0x010a
        /*0706*/ 	.byte	0x3f
	.zero		1


	//   ....[103]....
        /*0708*/ 	.word	0x00007850
        /*070c*/ 	.word	0x00000011
        /*0710*/ 	.word	0x00000000
        /*0714*/ 	.short	0x010a
        /*0716*/ 	.byte	0x3f
	.zero		1


	//   ....[104]....
        /*0718*/ 	.word	0x000078b0
        /*071c*/ 	.word	0x00000013
        /*0720*/ 	.word	0x00000000
        /*0724*/ 	.short	0x010a
        /*0726*/ 	.byte	0x3f
	.zero		1


	//   ....[105]....
        /*0728*/ 	.word	0x00007910
        /*072c*/ 	.word	0x00000011
        /*0730*/ 	.word	0x00000008
        /*0734*/ 	.short	0x010a
        /*0736*/ 	.byte	0x3f
	.zero		1


	//   ....[106]....
        /*0738*/ 	.word	0x000079e0
        /*073c*/ 	.word	0x00000013
        /*0740*/ 	.word	0x000000e0
        /*0744*/ 	.short	0x010a
        /*0746*/ 	.byte	0x3f
	.zero		1


	//   ....[107]....
        /*0748*/ 	.word	0x00007ac0
        /*074c*/ 	.word	0x00000005
        /*0750*/ 	.word	0x00000000
        /*0754*/ 	.short	0x010a
        /*0756*/ 	.byte	0x3f
	.zero		1


	//   ....[108]....
        /*0758*/ 	.word	0x00007b10
        /*075c*/ 	.word	0x00000007
        /*0760*/ 	.word	0x00000000
        /*0764*/ 	.short	0x010a
        /*0766*/ 	.byte	0x3f
	.zero		1


	//   ....[109]....
        /*0768*/ 	.word	0x00007b60
        /*076c*/ 	.word	0x00000006
        /*0770*/ 	.word	0x00000000
        /*0774*/ 	.short	0x010a
        /*0776*/ 	.byte	0x3f
	.zero		1


	//   ....[110]....
        /*0778*/ 	.word	0x00007bb0
        /*077c*/ 	.word	0x00000007
        /*0780*/ 	.word	0x00000000
        /*0784*/ 	.short	0x010a
        /*0786*/ 	.byte	0x3f
	.zero		1


	//   ....[111]....
        /*0788*/ 	.word	0x00007c00
        /*078c*/ 	.word	0x00000006
        /*0790*/ 	.word	0x00000000
        /*0794*/ 	.short	0x010a
        /*0796*/ 	.byte	0x3f
	.zero		1


	//   ....[112]....
        /*0798*/ 	.word	0x00007c50
        /*079c*/ 	.word	0x00000007
        /*07a0*/ 	.word	0x00000000
        /*07a4*/ 	.short	0x010a
        /*07a6*/ 	.byte	0x3f
	.zero		1


	//   ....[113]....
        /*07a8*/ 	.word	0x00007ca0
        /*07ac*/ 	.word	0x00000006
        /*07b0*/ 	.word	0x00000000
        /*07b4*/ 	.short	0x010a
        /*07b6*/ 	.byte	0x3f
	.zero		1


	//   ....[114]....
        /*07b8*/ 	.word	0x00007cf0
        /*07bc*/ 	.word	0x00000007
        /*07c0*/ 	.word	0x00000000
        /*07c4*/ 	.short	0x010a
        /*07c6*/ 	.byte	0x3f
	.zero		1


	//   ....[115]....
        /*07c8*/ 	.word	0x00007d40
        /*07cc*/ 	.word	0x00000006
        /*07d0*/ 	.word	0x00000000
        /*07d4*/ 	.short	0x010a
        /*07d6*/ 	.byte	0x3f
	.zero		1


	//   ....[116]....
        /*07d8*/ 	.word	0x00007d90
        /*07dc*/ 	.word	0x00000007
        /*07e0*/ 	.word	0x00000000
        /*07e4*/ 	.short	0x010a
        /*07e6*/ 	.byte	0x3f
	.zero		1


	//   ....[117]....
        /*07e8*/ 	.word	0x00007de0
        /*07ec*/ 	.word	0x00000006
        /*07f0*/ 	.word	0x00000000
        /*07f4*/ 	.short	0x010a
        /*07f6*/ 	.byte	0x3f
	.zero		1


	//   ....[118]....
        /*07f8*/ 	.word	0x00007e30
        /*07fc*/ 	.word	0x00000007
        /*0800*/ 	.word	0x00000000
        /*0804*/ 	.short	0x010a
        /*0806*/ 	.byte	0x3f
	.zero		1


	//   ....[119]....
        /*0808*/ 	.word	0x00007e80
        /*080c*/ 	.word	0x00000006
        /*0810*/ 	.word	0x00000000
        /*0814*/ 	.short	0x010a
        /*0816*/ 	.byte	0x3f
	.zero		1


	//   ....[120]....
        /*0818*/ 	.word	0x00007ed0
        /*081c*/ 	.word	0x00000007
        /*0820*/ 	.word	0x00000000
        /*0824*/ 	.short	0x010a
        /*0826*/ 	.byte	0x3f
	.zero		1


	//   ....[121]....
        /*0828*/ 	.word	0x00007f20
        /*082c*/ 	.word	0x00000006
        /*0830*/ 	.word	0x00000000
        /*0834*/ 	.short	0x010a
        /*0836*/ 	.byte	0x3f
	.zero		1


	//   ....[122]....
        /*0838*/ 	.word	0x00007f70
        /*083c*/ 	.word	0x00000007
        /*0840*/ 	.word	0x00000000
        /*0844*/ 	.short	0x010a
        /*0846*/ 	.byte	0x3f
	.zero		1


	//   ....[123]....
        /*0848*/ 	.word	0x00007fc0
        /*084c*/ 	.word	0x00000006
        /*0850*/ 	.word	0x00000000
        /*0854*/ 	.short	0x010a
        /*0856*/ 	.byte	0x3f
	.zero		1


	//   ....[124]....
        /*0858*/ 	.word	0x00008010
        /*085c*/ 	.word	0x00000007
        /*0860*/ 	.word	0x00000000
        /*0864*/ 	.short	0x010a
        /*0866*/ 	.byte	0x3f
	.zero		1


	//   ....[125]....
        /*0868*/ 	.word	0x00008060
        /*086c*/ 	.word	0x00000006
        /*0870*/ 	.word	0x00000000
        /*0874*/ 	.short	0x010a
        /*0876*/ 	.byte	0x3f
	.zero		1


	//   ....[126]....
        /*0878*/ 	.word	0x000080b0
        /*087c*/ 	.word	0x00000007
        /*0880*/ 	.word	0x00000000
        /*0884*/ 	.short	0x010a
        /*0886*/ 	.byte	0x3f
	.zero		1


	//   ....[127]....
        /*0888*/ 	.word	0x00008100
        /*088c*/ 	.word	0x00000006
        /*0890*/ 	.word	0x00000000
        /*0894*/ 	.short	0x010a
        /*0896*/ 	.byte	0x3f
	.zero		1


	//   ....[128]....
        /*0898*/ 	.word	0x00008150
        /*089c*/ 	.word	0x00000007
        /*08a0*/ 	.word	0x00000000
        /*08a4*/ 	.short	0x010a
        /*08a6*/ 	.byte	0x3f
	.zero		1


	//   ....[129]....
        /*08a8*/ 	.word	0x000081a0
        /*08ac*/ 	.word	0x00000006
        /*08b0*/ 	.word	0x00000000
        /*08b4*/ 	.short	0x010a
        /*08b6*/ 	.byte	0x3f
	.zero		1


	//   ....[130]....
        /*08b8*/ 	.word	0x000081f0
        /*08bc*/ 	.word	0x00000007
        /*08c0*/ 	.word	0x00000000
        /*08c4*/ 	.short	0x010a
        /*08c6*/ 	.byte	0x3f
	.zero		1


	//   ....[131]....
        /*08c8*/ 	.word	0x00008240
        /*08cc*/ 	.word	0x00000006
        /*08d0*/ 	.word	0x00000000
        /*08d4*/ 	.short	0x010a
        /*08d6*/ 	.byte	0x3f
	.zero		1


	//   ....[132]....
        /*08d8*/ 	.word	0x00008290
        /*08dc*/ 	.word	0x00000007
        /*08e0*/ 	.word	0x00000000
        /*08e4*/ 	.short	0x010a
        /*08e6*/ 	.byte	0x3f
	.zero		1


	//   ....[133]....
        /*08e8*/ 	.word	0x000082e0
        /*08ec*/ 	.word	0x00000006
        /*08f0*/ 	.word	0x00000000
        /*08f4*/ 	.short	0x010a
        /*08f6*/ 	.byte	0x3f
	.zero		1


	//----- nvinfo : EIATTR_NUM_MBARRIERS
	.align		4
.L_28:
        /*08f8*/ 	.byte	0x03, 0x38
        /*08fa*/ 	.short	0x003e


	//----- nvinfo : EIATTR_EXIT_INSTR_OFFSETS
	.align		4
        /*08fc*/ 	.byte	0x04, 0x1c
        /*08fe*/ 	.short	(.L_30 - .L_29)


	//   ....[0]....
.L_29:
        /*0900*/ 	.word	0x000016d0


	//   ....[1]....
        /*0904*/ 	.word	0x00001730


	//   ....[2]....
        /*0908*/ 	.word	0x00005a70


	//   ....[3]....
        /*090c*/ 	.word	0x00005aa0


	//   ....[4]....
        /*0910*/ 	.word	0x000077d0


	//----- nvinfo : EIATTR_MAX_THREADS
	.align		4
.L_30:
        /*0914*/ 	.byte	0x04, 0x05
        /*0916*/ 	.short	(.L_32 - .L_31)
.L_31:
        /*0918*/ 	.word	0x00000180
        /*091c*/ 	.word	0x00000001
        /*0920*/ 	.word	0x00000001


	//----- nvinfo : EIATTR_CRS_STACK_SIZE
	.align		4
.L_32:
        /*0924*/ 	.byte	0x04, 0x1e
        /*0926*/ 	.short	(.L_34 - .L_33)
.L_33:
        /*0928*/ 	.word	0x00000000


	//----- nvinfo : EIATTR_CBANK_PARAM_SIZE
	.align		4
.L_34:
        /*092c*/ 	.byte	0x03, 0x19
        /*092e*/ 	.short	0x0470


	//----- nvinfo : EIATTR_PARAM_CBANK
	.align		4
        /*0930*/ 	.byte	0x04, 0x0a
        /*0932*/ 	.short	(.L_36 - .L_35)
	.align		4
.L_35:
        /*0934*/ 	.word	index@(.nv.constant0._ZN7cutlass13device_kernelINS_4gemm6kernel13GemmUniversalIN4cute5tupleIJiiiiEEENS1_10collective13CollectiveMmaINS1_37MainloopSm90TmaGmmaWarpSpecializedFP8ILi28ENS5_IJNS4_1CILi8EEENSA_ILi1EEESC_EEENS1_32KernelTmaWarpSpecializedPingpongEEENS5_IJNSA_ILi64EEESG_SG_EEENS_12float_e5m2_tENS5_IJlSC_lEEESI_SJ_NS4_8TiledMMAINS4_8MMA_AtomIJNS4_4SM904GMMA30MMA_64x64x32_F32E5M2E5M2_SS_TNILNSN_7ScaleInE1ELSP_1EEEEEENS4_6LayoutINS5_IJSC_SC_SC_EEENS5_IJNSA_ILi0EEESU_SU_EEEEENS5_IJNS4_10UnderscoreESX_SX_EEEEENS4_13SM90_TMA_LOADENS4_14ComposedLayoutINS4_7SwizzleILi2ELi4ELi3EEENS4_18smem_ptr_flag_bitsILi8EEENSS_INS5_IJSB_SG_EEENS5_IJSG_SC_EEEEEEEvNS4_8identityENS4_23SM90_TMA_LOAD_MULTICASTES19_vS1A_EENS_8epilogue10collective6detail29Sm90TmaWarpSpecializedAdapterINS1E_15DefaultEpilogueISI_SJ_SJ_NS1D_6thread17LinearCombinationISI_Li1EffLNS1I_9ScaleType4KindE0ELNS_15FloatRoundStyleE2ESI_EENS1_15EpilogueDefaultEEEEEvvEEEEvNT_6ParamsE)
        /*0938*/ 	.short	0x0210
        /*093a*/ 	.short	0x0470


	//----- nvinfo : EIATTR_SW_WAR
	.align		4
.L_36:
        /*093c*/ 	.byte	0x04, 0x36
        /*093e*/ 	.short	(.L_38 - .L_37)
.L_37:
        /*0940*/ 	.word	0x00000008
.L_38:


//--------------------- .nv.callgraph             --------------------------
	.section	.nv.callgraph,"",@"SHT_CUDA_CALLGRAPH"
	.align	4
	.sectionentsize	8
	.align		4
        /*0000*/ 	.word	0x00000000
	.align		4
        /*0004*/ 	.word	0xffffffff
	.align		4
        /*0008*/ 	.word	0x00000000
	.align		4
        /*000c*/ 	.word	0xfffffffe
	.align		4
        /*0010*/ 	.word	0x00000000
	.align		4
        /*0014*/ 	.word	0xfffffffd
	.align		4
        /*0018*/ 	.word	0x00000000
	.align		4
        /*001c*/ 	.word	0xfffffffc


//--------------------- .nv.constant4             --------------------------
	.section	.nv.constant4,"a",@progbits
	.align	8
	.align		8
.nv.constant4:
        /*0000*/ 	.dword	_ZN40_INTERNAL_0df6b636_4_k_cu_5bd81f8b_268094cuda3std3__45__cpo5beginE
	.align		8
        /*0008*/ 	.dword	_ZN40_INTERNAL_0df6b636_4_k_cu_5bd81f8b_268094cuda3std3__45__cpo3endE
	.align		8
        /*0010*/ 	.dword	_ZN40_INTERNAL_0df6b636_4_k_cu_5bd81f8b_268094cuda3std3__45__cpo6cbeginE
	.align		8
        /*0018*/ 	.dword	_ZN40_INTERNAL_0df6b636_4_k_cu_5bd81f8b_268094cuda3std3__45__cpo4cendE
	.align		8
        /*0020*/ 	.dword	_ZN40_INTERNAL_0df6b636_4_k_cu_5bd81f8b_268094cuda3std3__442_GLOBAL__N__0df6b636_4_k_cu_5bd81f8b_268096ignoreE
	.align		8
        /*0028*/ 	.dword	_ZN40_INTERNAL_0df6b636_4_k_cu_5bd81f8b_268094cuda3std3__419piecewise_constructE
	.align		8
        /*0030*/ 	.dword	_ZN40_INTERNAL_0df6b636_4_k_cu_5bd81f8b_268094cuda3std3__48in_placeE
	.align		8
        /*0038*/ 	.dword	_ZN40_INTERNAL_0df6b636_4_k_cu_5bd81f8b_268094cuda3std6ranges3__45__cpo4swapE
	.align		8
        /*0040*/ 	.dword	_ZN40_INTERNAL_0df6b636_4_k_cu_5bd81f8b_268094cuda3std6ranges3__45__cpo9iter_moveE
	.align		8
        /*0048*/ 	.dword	_ZN40_INTERNAL_0df6b636_4_k_cu_5bd81f8b_268094cute7productE
	.align		8
        /*0050*/ 	.dword	_ZN40_INTERNAL_0df6b636_4_k_cu_5bd81f8b_268094cute1_E


//--------------------- .text._ZN7cutlass13device_kernelINS_4gemm6kernel13GemmUniversalIN4cute5tupleIJiiiiEEENS1_10collective13CollectiveMmaINS1_37MainloopSm90TmaGmmaWarpSpecializedFP8ILi28ENS5_IJNS4_1CILi8EEENSA_ILi1EEESC_EEENS1_32KernelTmaWarpSpecializedPingpongEEENS5_IJNSA_ILi64EEESG_SG_EEENS_12float_e5m2_tENS5_IJlSC_lEEESI_SJ_NS4_8TiledMMAINS4_8MMA_AtomIJNS4_4SM904GMMA30MMA_64x64x32_F32E5M2E5M2_SS_TNILNSN_7ScaleInE1ELSP_1EEEEEENS4_6LayoutINS5_IJSC_SC_SC_EEENS5_IJNSA_ILi0EEESU_SU_EEEEENS5_IJNS4_10UnderscoreESX_SX_EEEEENS4_13SM90_TMA_LOADENS4_14ComposedLayoutINS4_7SwizzleILi2ELi4ELi3EEENS4_18smem_ptr_flag_bitsILi8EEENSS_INS5_IJSB_SG_EEENS5_IJSG_SC_EEEEEEEvNS4_8identityENS4_23SM90_TMA_LOAD_MULTICASTES19_vS1A_EENS_8epilogue10collective6detail29Sm90TmaWarpSpecializedAdapterINS1E_15DefaultEpilogueISI_SJ_SJ_NS1D_6thread17LinearCombinationISI_Li1EffLNS1I_9ScaleType4KindE0ELNS_15FloatRoundStyleE2ESI_EENS1_15EpilogueDefaultEEEEEvvEEEEvNT_6ParamsE --------------------------
	.section	.text._ZN7cutlass13device_kernelINS_4gemm6kernel13GemmUniversalIN4cute5tupleIJiiiiEEENS1_10collective13CollectiveMmaINS1_37MainloopSm90TmaGmmaWarpSpecializedFP8ILi28ENS5_IJNS4_1CILi8EEENSA_ILi1EEESC_EEENS1_32KernelTmaWarpSpecializedPingpongEEENS5_IJNSA_ILi64EEESG_SG_EEENS_12float_e5m2_tENS5_IJlSC_lEEESI_SJ_NS4_8TiledMMAINS4_8MMA_AtomIJNS4_4SM904GMMA30MMA_64x64x32_F32E5M2E5M2_SS_TNILNSN_7ScaleInE1ELSP_1EEEEEENS4_6LayoutINS5_IJSC_SC_SC_EEENS5_IJNSA_ILi0EEESU_SU_EEEEENS5_IJNS4_10UnderscoreESX_SX_EEEEENS4_13SM90_TMA_LOADENS4_14ComposedLayoutINS4_7SwizzleILi2ELi4ELi3EEENS4_18smem_ptr_flag_bitsILi8EEENSS_INS5_IJSB_SG_EEENS5_IJSG_SC_EEEEEEEvNS4_8identityENS4_23SM90_TMA_LOAD_MULTICASTES19_vS1A_EENS_8epilogue10collective6detail29Sm90TmaWarpSpecializedAdapterINS1E_15DefaultEpilogueISI_SJ_SJ_NS1D_6thread17LinearCombinationISI_Li1EffLNS1I_9ScaleType4KindE0ELNS_15FloatRoundStyleE2ESI_EENS1_15EpilogueDefaultEEEEEvvEEEEvNT_6ParamsE,"ax",@progbits
	.align	128
.text._ZN7cutlass13device_kernelINS_4gemm6kernel13GemmUniversalIN4cute5tupleIJiiiiEEENS1_10collective13CollectiveMmaINS1_37MainloopSm90TmaGmmaWarpSpecializedFP8ILi28ENS5_IJNS4_1CILi8EEENSA_ILi1EEESC_EEENS1_32KernelTmaWarpSpecializedPingpongEEENS5_IJNSA_ILi64EEESG_SG_EEENS_12float_e5m2_tENS5_IJlSC_lEEESI_SJ_NS4_8TiledMMAINS4_8MMA_AtomIJNS4_4SM904GMMA30MMA_64x64x32_F32E5M2E5M2_SS_TNILNSN_7ScaleInE1ELSP_1EEEEEENS4_6LayoutINS5_IJSC_SC_SC_EEENS5_IJNSA_ILi0EEESU_SU_EEEEENS5_IJNS4_10UnderscoreESX_SX_EEEEENS4_13SM90_TMA_LOADENS4_14ComposedLayoutINS4_7SwizzleILi2ELi4ELi3EEENS4_18smem_ptr_flag_bitsILi8EEENSS_INS5_IJSB_SG_EEENS5_IJSG_SC_EEEEEEEvNS4_8identityENS4_23SM90_TMA_LOAD_MULTICASTES19_vS1A_EENS_8epilogue10collective6detail29Sm90TmaWarpSpecializedAdapterINS1E_15DefaultEpilogueISI_SJ_SJ_NS1D_6thread17LinearCombinationISI_Li1EffLNS1I_9ScaleType4KindE0ELNS_15FloatRoundStyleE2ESI_EENS1_15EpilogueDefaultEEEEEvvEEEEvNT_6ParamsE:
        .type           _ZN7cutlass13device_kernelINS_4gemm6kernel13GemmUniversalIN4cute5tupleIJiiiiEEENS1_10collective13CollectiveMmaINS1_37MainloopSm90TmaGmmaWarpSpecializedFP8ILi28ENS5_IJNS4_1CILi8EEENSA_ILi1EEESC_EEENS1_32KernelTmaWarpSpecializedPingpongEEENS5_IJNSA_ILi64EEESG_SG_EEENS_12float_e5m2_tENS5_IJlSC_lEEESI_SJ_NS4_8TiledMMAINS4_8MMA_AtomIJNS4_4SM904GMMA30MMA_64x64x32_F32E5M2E5M2_SS_TNILNSN_7ScaleInE1ELSP_1EEEEEENS4_6LayoutINS5_IJSC_SC_SC_EEENS5_IJNSA_ILi0EEESU_SU_EEEEENS5_IJNS4_10UnderscoreESX_SX_EEEEENS4_13SM90_TMA_LOADENS4_14ComposedLayoutINS4_7SwizzleILi2ELi4ELi3EEENS4_18smem_ptr_flag_bitsILi8EEENSS_INS5_IJSB_SG_EEENS5_IJSG_SC_EEEEEEEvNS4_8identityENS4_23SM90_TMA_LOAD_MULTICASTES19_vS1A_EENS_8epilogue10collective6detail29Sm90TmaWarpSpecializedAdapterINS1E_15DefaultEpilogueISI_SJ_SJ_NS1D_6thread17LinearCombinationISI_Li1EffLNS1I_9ScaleType4KindE0ELNS_15FloatRoundStyleE2ESI_EENS1_15EpilogueDefaultEEEEEvvEEEEvNT_6ParamsE,@function
        .size           _ZN7cutlass13device_kernelINS_4gemm6kernel13GemmUniversalIN4cute5tupleIJiiiiEEENS1_10collective13CollectiveMmaINS1_37MainloopSm90TmaGmmaWarpSpecializedFP8ILi28ENS5_IJNS4_1CILi8EEENSA_ILi1EEESC_EEENS1_32KernelTmaWarpSpecializedPingpongEEENS5_IJNSA_ILi64EEESG_SG_EEENS_12float_e5m2_tENS5_IJlSC_lEEESI_SJ_NS4_8TiledMMAINS4_8MMA_AtomIJNS4_4SM904GMMA30MMA_64x64x32_F32E5M2E5M2_SS_TNILNSN_7ScaleInE1ELSP_1EEEEEENS4_6LayoutINS5_IJSC_SC_SC_EEENS5_IJNSA_ILi0EEESU_SU_EEEEENS5_IJNS4_10UnderscoreESX_SX_EEEEENS4_13SM90_TMA_LOADENS4_14ComposedLayoutINS4_7SwizzleILi2ELi4ELi3EEENS4_18smem_ptr_flag_bitsILi8EEENSS_INS5_IJSB_SG_EEENS5_IJSG_SC_EEEEEEEvNS4_8identityENS4_23SM90_TMA_LOAD_MULTICASTES19_vS1A_EENS_8epilogue10collective6detail29Sm90TmaWarpSpecializedAdapterINS1E_15DefaultEpilogueISI_SJ_SJ_NS1D_6thread17LinearCombinationISI_Li1EffLNS1I_9ScaleType4KindE0ELNS_15FloatRoundStyleE2ESI_EENS1_15EpilogueDefaultEEEEEvvEEEEvNT_6ParamsE,(.L_x_193 - _ZN7cutlass13device_kernelINS_4gemm6kernel13GemmUniversalIN4cute5tupleIJiiiiEEENS1_10collective13CollectiveMmaINS1_37MainloopSm90TmaGmmaWarpSpecializedFP8ILi28ENS5_IJNS4_1CILi8EEENSA_ILi1EEESC_EEENS1_32KernelTmaWarpSpecializedPingpongEEENS5_IJNSA_ILi64EEESG_SG_EEENS_12float_e5m2_tENS5_IJlSC_lEEESI_SJ_NS4_8TiledMMAINS4_8MMA_AtomIJNS4_4SM904GMMA30MMA_64x64x32_F32E5M2E5M2_SS_TNILNSN_7ScaleInE1ELSP_1EEEEEENS4_6LayoutINS5_IJSC_SC_SC_EEENS5_IJNSA_ILi0EEESU_SU_EEEEENS5_IJNS4_10UnderscoreESX_SX_EEEEENS4_13SM90_TMA_LOADENS4_14ComposedLayoutINS4_7SwizzleILi2ELi4ELi3EEENS4_18smem_ptr_flag_bitsILi8EEENSS_INS5_IJSB_SG_EEENS5_IJSG_SC_EEEEEEEvNS4_8identityENS4_23SM90_TMA_LOAD_MULTICASTES19_vS1A_EENS_8epilogue10collective6detail29Sm90TmaWarpSpecializedAdapterINS1E_15DefaultEpilogueISI_SJ_SJ_NS1D_6thread17LinearCombinationISI_Li1EffLNS1I_9ScaleType4KindE0ELNS_15FloatRoundStyleE2ESI_EENS1_15EpilogueDefaultEEEEEvvEEEEvNT_6ParamsE)
        .other          _ZN7cutlass13device_kernelINS_4gemm6kernel13GemmUniversalIN4cute5tupleIJiiiiEEENS1_10collective13CollectiveMmaINS1_37MainloopSm90TmaGmmaWarpSpecializedFP8ILi28ENS5_IJNS4_1CILi8EEENSA_ILi1EEESC_EEENS1_32KernelTmaWarpSpecializedPingpongEEENS5_IJNSA_ILi64EEESG_SG_EEENS_12float_e5m2_tENS5_IJlSC_lEEESI_SJ_NS4_8TiledMMAINS4_8MMA_AtomIJNS4_4SM904GMMA30MMA_64x64x32_F32E5M2E5M2_SS_TNILNSN_7ScaleInE1ELSP_1EEEEEENS4_6LayoutINS5_IJSC_SC_SC_EEENS5_IJNSA_ILi0EEESU_SU_EEEEENS5_IJNS4_10UnderscoreESX_SX_EEEEENS4_13SM90_TMA_LOADENS4_14ComposedLayoutINS4_7SwizzleILi2ELi4ELi3EEENS4_18smem_ptr_flag_bitsILi8EEENSS_INS5_IJSB_SG_EEENS5_IJSG_SC_EEEEEEEvNS4_8identityENS4_23SM90_TMA_LOAD_MULTICASTES19_vS1A_EENS_8epilogue10collective6detail29Sm90TmaWarpSpecializedAdapterINS1E_15DefaultEpilogueISI_SJ_SJ_NS1D_6thread17LinearCombinationISI_Li1EffLNS1I_9ScaleType4KindE0ELNS_15FloatRoundStyleE2ESI_EENS1_15EpilogueDefaultEEEEEvvEEEEvNT_6ParamsE,@"STO_CUDA_ENTRY STV_DEFAULT"
_ZN7cutlass13device_kernelINS_4gemm6kernel13GemmUniversalIN4cute5tupleIJiiiiEEENS1_10collective13CollectiveMmaINS1_37MainloopSm90TmaGmmaWarpSpecializedFP8ILi28ENS5_IJNS4_1CILi8EEENSA_ILi1EEESC_EEENS1_32KernelTmaWarpSpecializedPingpongEEENS5_IJNSA_ILi64EEESG_SG_EEENS_12float_e5m2_tENS5_IJlSC_lEEESI_SJ_NS4_8TiledMMAINS4_8MMA_AtomIJNS4_4SM904GMMA30MMA_64x64x32_F32E5M2E5M2_SS_TNILNSN_7ScaleInE1ELSP_1EEEEEENS4_6LayoutINS5_IJSC_SC_SC_EEENS5_IJNSA_ILi0EEESU_SU_EEEEENS5_IJNS4_10UnderscoreESX_SX_EEEEENS4_13SM90_TMA_LOADENS4_14ComposedLayoutINS4_7SwizzleILi2ELi4ELi3EEENS4_18smem_ptr_flag_bitsILi8EEENSS_INS5_IJSB_SG_EEENS5_IJSG_SC_EEEEEEEvNS4_8identityENS4_23SM90_TMA_LOAD_MULTICASTES19_vS1A_EENS_8epilogue10collective6detail29Sm90TmaWarpSpecializedAdapterINS1E_15DefaultEpilogueISI_SJ_SJ_NS1D_6thread17LinearCombinationISI_Li1EffLNS1I_9ScaleType4KindE0ELNS_15FloatRoundStyleE2ESI_EENS1_15EpilogueDefaultEEEEEvvEEEEvNT_6ParamsE:
[----:B------:R-:W-:Y:S01]  /*0000*/  LDC R1, c[0x0][0x28] ;  /* 0x00000a00ff017b82 */ /* 0x000fe20000000800 */
[----:B------:R-:W0:Y:S01]  /*0010*/  S2R R11, SR_TID.X ;  /* 0x00000000000b7919 */ /* 0x000e220000002100 */
[----:B------:R-:W-:Y:S01]  /*0020*/  ELECT P0, URZ, PT ;  /* 0x00000000003f782f */ /* 0x000fe20003800000 */
[----:B------:R-:W-:Y:S01]  /*0030*/  BSSY B0, `(.L_x_0) ;  /* 0x000000f000007945 */ /* 0x000fe20003800000 */
[--C-:B0-----:R-:W-:Y:S02]  /*0040*/  SHF.R.U32.HI R0, RZ, 0x5, R11.reuse ;  /* 0x00000005ff007819 */ /* 0x101fe4000001160b */
[----:B------:R-:W-:-:S03]  /*0050*/  SHF.R.U32.HI R5, RZ, 0x7, R11 ;  /* 0x00000007ff057819 */ /* 0x000fc6000001160b */
[----:B------:R-:W0:Y:S04]  /*0060*/  SHFL.IDX PT, R2, R0, RZ, 0x1f ;  /* 0x00001fff00027589 */ /* 0x000e2800000e0000 */
[----:B------:R1:W2:Y:S01]  /*0070*/  SHFL.IDX PT, R6, R5, RZ, 0x1f ;  /* 0x00001fff05067589 */ /* 0x0002a200000e0000 */
[----:B0-----:R-:W-:-:S13]  /*0080*/  ISETP.NE.OR P0, PT, R2, RZ, !P0 ;  /* 0x000000ff0200720c */ /* 0x001fda0004705670 */
[----:B-12---:R-:W-:Y:S05]  /*0090*/  @P0 BRA `(.L_x_1) ;  /* 0x0000000000200947 */ /* 0x006fea0003800000 */
[----:B------:R-:W-:Y:S02]  /*00a0*/  ULDC.64 UR4, c[0x0][0x198] ;  /* 0x0000660000047ab9 */ /* 0x000fe40000000a00 */
[----:B------:R-:W-:Y:S02]  /*00b0*/  UIADD3 UR6, UP0, UR4, 0xf0, URZ ;  /* 0x000000f004067890 */ /* 0x000fe4000ff1e03f */
[----:B------:R-:W-:Y:S02]  /*00c0*/  UIADD3 UR4, UP1, UR4, 0x1f0, URZ ;  /* 0x000001f004047890 */ /* 0x000fe4000ff3e03f */
[----:B------:R-:W-:Y:S02]  /*00d0*/  UIADD3.X UR7, URZ, UR5, URZ, UP0, !UPT ;  /* 0x000000053f077290 */ /* 0x000fe400087fe43f */
[----:B------:R-:W-:-:S07]  /*00e0*/  UIADD3.X UR5, URZ, UR5, URZ, UP1, !UPT ;  /* 0x000000053f057290 */ /* 0x000fce0008ffe43f */
[----:B------:R0:W-:Y:S02]  /*00f0*/  UTMACCTL.PF [UR6] ;  /* 0x00000000060079b9 */ /* 0x0001e40008040000 */
[----:B------:R0:W-:Y:S02]  /*0100*/  UTMACCTL.PF [UR4] ;  /* 0x00000000040079b9 */ /* 0x0001e40008040000 */
[----:B0-----:R-:W-:Y:S01]  /*0110*/  NOP ;  /* 0x0000000000007918 */ /* 0x001fe20000000000 */
.L_x_1:
[----:B------:R-:W-:Y:S05]  /*0120*/  BSYNC B0 ;  /* 0x0000000000007941 */ /* 0x000fea0003800000 */
.L_x_0:
[----:B------:R-:W0:Y:S01]  /*0130*/  SHFL.IDX PT, R3, R0, RZ, 0x1f ;  /* 0x00001fff00037589 */ /* 0x000e2200000e0000 */
[----:B------:R-:W-:-:S04]  /*0140*/  SHF.R.S32.HI R4, RZ, 0x1f, R11 ;  /* 0x0000001fff047819 */ /* 0x000fc8000001140b */
[----:B------:R-:W-:-:S04]  /*0150*/  LEA.HI R4, R4, R11, RZ, 0x7 ;  /* 0x0000000b04047211 */ /* 0x000fc800078f38ff */
[----:B------:R-:W-:Y:S02]  /*0160*/  LOP3.LUT R4, R4, 0xffffff80, RZ, 0xc0, !PT ;  /* 0xffffff8004047812 */ /* 0x000fe400078ec0ff */
[----:B0-----:R-:W-:-:S13]  /*0170*/  ISETP.NE.AND P0, PT, R3, RZ, PT ;  /* 0x000000ff0300720c */ /* 0x001fda0003f05270 */
[----:B------:R-:W-:Y:S05]  /*0180*/  @P0 BRA `(.L_x_2) ;  /* 0x0000000400240947 */ /* 0x000fea0003800000 */
[----:B------:R-:W-:Y:S01]  /*0190*/  ELECT P0, URZ, PT ;  /* 0x00000000003f782f */ /* 0x000fe20003800000 */
[----:B------:R-:W-:-:S12]  /*01a0*/  BSSY B0, `(.L_x_2) ;  /* 0x0000047000007945 */ /* 0x000fd80003800000 */
[----:B------:R-:W-:Y:S05]  /*01b0*/  @!P0 BRA `(.L_x_3) ;  /* 0x0000000400148947 */ /* 0x000fea0003800000 */
[----:B------:R-:W0:Y:S01]  /*01c0*/  S2UR UR8, SR_CgaCtaId ;  /* 0x00000000000879c3 */ /* 0x000e220000008800 */
[----:B------:R-:W-:Y:S01]  /*01d0*/  UMOV UR4, 0x400 ;  /* 0x0000040000047882 */ /* 0x000fe20000000000 */
[----:B------:R-:W-:Y:S01]  /*01e0*/  UMOV UR5, 0x1 ;  /* 0x0000000100057882 */ /* 0x000fe20000000000 */
[----:B------:R-:W-:Y:S02]  /*01f0*/  UMOV UR6, 0x8 ;  /* 0x0000000800067882 */ /* 0x000fe40000000000 */
[----:B------:R-:W-:-:S04]  /*0200*/  UIADD3 UR6, -UR6, 0x100000, URZ ;  /* 0x0010000006067890 */ /* 0x000fc8000fffe13f */
[----:B------:R-:W-:Y:S02]  /*0210*/  USHF.L.U32 UR7, UR6, 0xb, URZ ;  /* 0x0000000b06077899 */ /* 0x000fe4000800063f */
[----:B------:R-:W-:Y:S02]  /*0220*/  USHF.L.U32 UR6, UR6, 0x1, URZ ;  /* 0x0000000106067899 */ /* 0x000fe4000800063f */
[----:B0-----:R-:W-:Y:S02]  /*0230*/  ULEA UR8, UR8, UR4, 0x18 ;  /* 0x0000000408087291 */ /* 0x001fe4000f8ec03f */
[----:B------:R-:W-:-:S04]  /*0240*/  UIADD3 UR4, -UR5, 0x100000, URZ ;  /* 0x0010000005047890 */ /* 0x000fc8000fffe13f */
[----:B------:R-:W-:Y:S02]  /*0250*/  USHF.L.U32 UR5, UR4, 0xb, URZ ;  /* 0x0000000b04057899 */ /* 0x000fe4000800063f */
[----:B------:R-:W-:Y:S01]  /*0260*/  USHF.L.U32 UR4, UR4, 0x1, URZ ;  /* 0x0000000104047899 */ /* 0x000fe2000800063f */
[----:B------:R-:W0:Y:S11]  /*0270*/  FENCE.VIEW.ASYNC.S ;  /* 0x00000000000073c6 */ /* 0x000e360000000000 */
[----:B0-----:R0:W1:Y:S01]  /*0280*/  SYNCS.EXCH.64 URZ, [UR8], UR4 ;  /* 0x00000004083f75b2 */ /* 0x0010620008000100 */
[----:B------:R0:W2:Y:S01]  /*0290*/  SYNCS.EXCH.64 URZ, [UR8+0xe0], UR6 ;  /* 0x0000e006083f75b2 */ /* 0x0000a20008000100 */
[----:B------:R0:W3:Y:S01]  /*02a0*/  SYNCS.EXCH.64 URZ, [UR8+0x8], UR4 ;  /* 0x00000804083f75b2 */ /* 0x0000e20008000100 */
[----:B------:R0:W4:Y:S01]  /*02b0*/  SYNCS.EXCH.64 URZ, [UR8+0xe8], UR6 ;  /* 0x0000e806083f75b2 */ /* 0x0001220008000100 */
[----:B------:R0:W0:Y:S01]  /*02c0*/  SYNCS.EXCH.64 URZ, [UR8+0x10], UR4 ;  /* 0x00001004083f75b2 */ /* 0x0000220008000100 */
        /* <DEDUP_REMOVED lines=51> */
[----:B-1234-:R-:W-:Y:S01]  /*0600*/  NOP ;  /* 0x0000000000007918 */ /* 0x01efe20000000000 */
.L_x_3:
[----:B0-----:R-:W-:Y:S05]  /*0610*/  BSYNC B0 ;  /* 0x0000000000007941 */ /* 0x001fea0003800000 */
.L_x_2:
[----:B------:R-:W-:Y:S01]  /*0620*/  IMAD.IADD R10, R11, 0x1, -R4 ;  /* 0x000000010b0a7824 */ /* 0x000fe200078e0a04 */
[----:B------:R-:W0:Y:S01]  /*0630*/  SHFL.IDX PT, R13, R0, RZ, 0x1f ;  /* 0x00001fff000d7589 */ /* 0x000e2200000e0000 */
[----:B------:R-:W1:Y:S01]  /*0640*/  S2UR UR12, SR_CTAID.X ;  /* 0x00000000000c79c3 */ /* 0x000e620000002500 */
[----:B------:R-:W-:Y:S02]  /*0650*/  SHF.R.S32.HI R8, RZ, 0x1f, R3 ;  /* 0x0000001fff087819 */ /* 0x000fe40000011403 */
[----:B------:R-:W-:Y:S01]  /*0660*/  ELECT P0, URZ, PT ;  /* 0x00000000003f782f */ /* 0x000fe20003800000 */
[----:B------:R1:W2:Y:S01]  /*0670*/  SHFL.IDX PT, R9, R0, RZ, 0x1f ;  /* 0x00001fff00097589 */ /* 0x0002a200000e0000 */
[----:B------:R-:W-:Y:S02]  /*0680*/  SHF.R.S32.HI R19, RZ, 0x1f, R10 ;  /* 0x0000001fff137819 */ /* 0x000fe4000001140a */
[----:B------:R-:W-:Y:S02]  /*0690*/  ELECT P1, URZ, PT ;  /* 0x00000000003f782f */ /* 0x000fe40003820000 */
[----:B------:R-:W-:Y:S01]  /*06a0*/  LEA.HI R8, R8, R3, RZ, 0x2 ;  /* 0x0000000308087211 */ /* 0x000fe200078f10ff */
[----:B------:R-:W3:Y:S01]  /*06b0*/  S2R R16, SR_CTAID.Y ;  /* 0x0000000000107919 */ /* 0x000ee20000002600 */
[----:B------:R-:W-:Y:S01]  /*06c0*/  LEA.HI R4, R19, R10, RZ, 0x3 ;  /* 0x0000000a13047211 */ /* 0x000fe200078f18ff */
[----:B------:R-:W4:Y:S01]  /*06d0*/  LDC R12, c[0x0][0x140] ;  /* 0x00005000ff0c7b82 */ /* 0x000f220000000800 */
[----:B------:R-:W-:Y:S01]  /*06e0*/  LOP3.LUT R8, R8, 0x3ffffffc, RZ, 0xc0, !PT ;  /* 0x3ffffffc08087812 */ /* 0x000fe200078ec0ff */
[----:B------:R-:W-:Y:S01]  /*06f0*/  ULDC UR4, c[0x0][0x150] ;  /* 0x0000540000047ab9 */ /* 0x000fe20000000800 */
[--C-:B------:R-:W-:Y:S01]  /*0700*/  SHF.R.S32.HI R7, RZ, 0x3, R4.reuse ;  /* 0x00000003ff077819 */ /* 0x100fe20000011404 */
[----:B------:R-:W-:Y:S01]  /*0710*/  UMOV UR11, 0x80 ;  /* 0x00000080000b7882 */ /* 0x000fe20000000000 */
[----:B------:R-:W-:Y:S01]  /*0720*/  SHF.R.S32.HI R4, RZ, 0x1f, R4 ;  /* 0x0000001fff047819 */ /* 0x000fe20000011404 */
[----:B------:R-:W-:Y:S01]  /*0730*/  NOP ;  /* 0x0000000000007918 */ /* 0x000fe20000000000 */
[----:B------:R-:W-:Y:S01]  /*0740*/  NOP ;  /* 0x0000000000007918 */ /* 0x000fe20000000000 */
[----:B------:R-:W5:Y:S01]  /*0750*/  LDC R25, c[0x0][0x148] ;  /* 0x00005200ff197b82 */ /* 0x000f620000000800 */
[----:B------:R-:W-:Y:S01]  /*0760*/  LEA.HI R4, R4, R7, RZ, 0x2 ;  /* 0x0000000704047211 */ /* 0x000fe200078f10ff */
[C---:B------:R-:W-:Y:S01]  /*0770*/  VIADD R40, R6.reuse, 0xffffffff ;  /* 0xffffffff06287836 */ /* 0x040fe20000000000 */
[----:B------:R-:W-:-:S02]  /*0780*/  ISETP.NE.AND P5, PT, R6, RZ, PT ;  /* 0x000000ff0600720c */ /* 0x000fc40003fa5270 */
[----:B------:R-:W-:Y:S02]  /*0790*/  LOP3.LUT R4, R4, 0xfffffffc, RZ, 0xc0, !PT ;  /* 0xfffffffc04047812 */ /* 0x000fe400078ec0ff */
[----:B0-----:R-:W-:Y:S01]  /*07a0*/  ISETP.NE.OR P0, PT, R13, RZ, !P0 ;  /* 0x000000ff0d00720c */ /* 0x001fe20004705670 */
[----:B------:R-:W-:Y:S01]  /*07b0*/  IMAD.MOV.U32 R13, RZ, RZ, 0x1 ;  /* 0x00000001ff0d7424 */ /* 0x000fe200078e00ff */
[----:B-1----:R-:W-:Y:S01]  /*07c0*/  I2FP.F32.U32 R0, UR12 ;  /* 0x0000000c00007c45 */ /* 0x002fe20008201000 */
[----:B------:R-:W-:Y:S01]  /*07d0*/  IMAD.IADD R4, R7, 0x1, -R4 ;  /* 0x0000000107047824 */ /* 0x000fe200078e0a04 */
[----:B--2---:R-:W-:Y:S01]  /*07e0*/  ISETP.NE.OR P1, PT, R9, RZ, !P1 ;  /* 0x000000ff0900720c */ /* 0x004fe20004f25670 */
[----:B------:R-:W-:Y:S01]  /*07f0*/  IMAD.IADD R7, R3, 0x1, -R8 ;  /* 0x0000000103077824 */ /* 0x000fe200078e0a08 */
[----:B------:R-:W-:Y:S01]  /*0800*/  SHF.R.S32.HI R3, RZ, 0x1f, R2 ;  /* 0x0000001fff037819 */ /* 0x000fe20000011402 */
[----:B------:R-:W-:Y:S01]  /*0810*/  FMUL R0, R0, UR4 ;  /* 0x0000000400007c20 */ /* 0x000fe20008400000 */
[----:B------:R-:W0:Y:S01]  /*0820*/  LDC R9, c[0x0][0x144] ;  /* 0x00005100ff097b82 */ /* 0x000e220000000800 */
[----:B------:R-:W-:Y:S01]  /*0830*/  IMAD R4, R7, 0x4, R4 ;  /* 0x0000000407047824 */ /* 0x000fe200078e0204 */
[----:B------:R-:W-:Y:S01]  /*0840*/  LEA.HI R3, R3, R2, RZ, 0x2 ;  /* 0x0000000203037211 */ /* 0x000fe200078f10ff */
[----:B------:R-:W-:Y:S01]  /*0850*/  ULDC UR4, c[0x0][0x154] ;  /* 0x0000550000047ab9 */ /* 0x000fe20000000800 */
[----:B----4-:R-:W-:Y:S01]  /*0860*/  ISETP.EQ.U32.AND P2, PT, R12, 0x1, PT ;  /* 0x000000010c00780c */ /* 0x010fe20003f42070 */
[C---:B------:R-:W-:Y:S01]  /*0870*/  IMAD.SHL.U32 R7, R4.reuse, 0x4, RZ ;  /* 0x0000000404077824 */ /* 0x040fe200078e00ff */
[----:B------:R-:W-:Y:S01]  /*0880*/  VOTEU.ALL UP0, P0 ;  /* 0x00000000003f7886 */ /* 0x000fe20000000000 */
[----:B------:R-:W1:Y:S01]  /*0890*/  F2I.U32.TRUNC.NTZ R0, R0 ;  /* 0x0000000000007305 */ /* 0x000e62000020f000 */
[----:B------:R-:W-:Y:S01]  /*08a0*/  LOP3.LUT R3, R3, 0xfffffffc, RZ, 0xc0, !PT ;  /* 0xfffffffc03037812 */ /* 0x000fe200078ec0ff */
[----:B------:R-:W-:Y:S01]  /*08b0*/  VOTEU.ALL UP1, P1 ;  /* 0x00000000003f7886 */ /* 0x000fe20000820000 */
[----:B------:R-:W-:Y:S01]  /*08c0*/  LOP3.LUT R12, R4, 0xc, R7, 0x78, !PT ;  /* 0x0000000c040c7812 */ /* 0x000fe200078e7807 */
[----:B------:R-:W2:Y:S01]  /*08d0*/  @!UP0 S2UR UR7, SR_CgaCtaId ;  /* 0x00000000000789c3 */ /* 0x000ea20000008800 */
[----:B------:R4:W5:Y:S01]  /*08e0*/  SHFL.IDX PT, R8, R5, RZ, 0x1f ;  /* 0x00001fff05087589 */ /* 0x00096200000e0000 */
[----:B------:R-:W-:Y:S01]  /*08f0*/  IMAD.IADD R18, R2, 0x1, -R3 ;  /* 0x0000000102127824 */ /* 0x000fe200078e0a03 */
[----:B---3--:R-:W-:Y:S01]  /*0900*/  I2FP.F32.U32 R2, R16 ;  /* 0x0000001000027245 */ /* 0x008fe20000201000 */
[----:B------:R-:W-:Y:S01]  /*0910*/  @!UP0 UMOV UR6, 0x400 ;  /* 0x0000040000068882 */ /* 0x000fe20000000000 */
[----:B------:R-:W-:Y:S01]  /*0920*/  SHF.R.S32.HI R3, RZ, 0x1f, R12 ;  /* 0x0000001fff037819 */ /* 0x000fe2000001140c */
[----:B------:R-:W-:Y:S01]  /*0930*/  @!UP1 UMOV UR9, 0x400 ;  /* 0x0000040000099882 */ /* 0x000fe20000000000 */
[----:B------:R-:W-:Y:S01]  /*0940*/  VOTEU.ALL UP2, P1 ;  /* 0x00000000003f7886 */ /* 0x000fe20000840000 */
[----:B------:R-:W3:Y:S01]  /*0950*/  @!UP1 S2UR UR10, SR_CgaCtaId ;  /* 0x00000000000a99c3 */ /* 0x000ee20000008800 */
[----:B------:R-:W-:Y:S01]  /*0960*/  LEA.HI R3, R3, R12, RZ, 0x3 ;  /* 0x0000000c03037211 */ /* 0x000fe200078f18ff */
[----:B------:R-:W-:Y:S01]  /*0970*/  FMUL R2, R2, UR4 ;  /* 0x0000000402027c20 */ /* 0x000fe20008400000 */
[----:B-1----:R-:W-:Y:S01]  /*0980*/  IMAD.MOV R0, RZ, RZ, -R0 ;  /* 0x000000ffff007224 */ /* 0x002fe200078e0a00 */
[----:B------:R-:W-:Y:S01]  /*0990*/  UMOV UR4, 0x20 ;  /* 0x0000002000047882 */ /* 0x000fe20000000000 */
[----:B----4-:R-:W-:Y:S01]  /*09a0*/  LOP3.LUT R5, R3, 0xfffffff8, RZ, 0xc0, !PT ;  /* 0xfffffff803057812 */ /* 0x010fe200078ec0ff */
[----:B------:R-:W-:-:S04]  /*09b0*/  @!UP0 UIADD3 UR4, -UR4, 0x100000, URZ ;  /* 0x0010000004048890 */ /* 0x000fc8000fffe13f */
[----:B------:R-:W-:Y:S02]  /*09c0*/  @!UP0 USHF.L.U32 UR5, UR4, 0xb, URZ ;  /* 0x0000000b04058899 */ /* 0x000fe4000800063f */
[----:B------:R-:W-:Y:S01]  /*09d0*/  @!UP0 USHF.L.U32 UR4, UR4, 0x1, URZ ;  /* 0x0000000104048899 */ /* 0x000fe2000800063f */
[----:B0-----:R-:W-:Y:S01]  /*09e0*/  IMAD R24, R9, R0, UR12 ;  /* 0x0000000c09187e24 */ /* 0x001fe2000f8e0200 */
[----:B------:R-:W0:Y:S01]  /*09f0*/  F2I.U32.TRUNC.NTZ R2, R2 ;  /* 0x0000000200027305 */ /* 0x000e22000020f000 */
[----:B------:R-:W-:Y:S01]  /*0a00*/  VOTEU.ALL UP3, P1 ;  /* 0x00000000003f7886 */ /* 0x000fe20000860000 */
[----:B------:R-:W-:Y:S01]  /*0a10*/  IMAD.IADD R5, R12, 0x1, -R5 ;  /* 0x000000010c057824 */ /* 0x000fe200078e0a05 */
[----:B------:R-:W-:Y:S01]  /*0a20*/  VOTEU.ALL UP4, P1 ;  /* 0x00000000003f7886 */ /* 0x000fe20000880000 */
[----:B------:R-:W-:Y:S01]  /*0a30*/  VOTEU.ALL UP5, P1 ;  /* 0x00000000003f7886 */ /* 0x000fe200008a0000 */
[C---:B------:R-:W-:Y:S02]  /*0a40*/  ISETP.NE.AND P1, PT, R18.reuse, 0x3, PT ;  /* 0x000000031200780c */ /* 0x040fe40003f25270 */
[----:B------:R-:W-:Y:S01]  /*0a50*/  ISETP.NE.AND P3, PT, R5, R24, PT ;  /* 0x000000180500720c */ /* 0x000fe20003f65270 */
[----:B--2---:R-:W-:Y:S01]  /*0a60*/  @!UP0 ULEA UR8, UR7, UR6, 0x18 ;  /* 0x0000000607088291 */ /* 0x004fe2000f8ec03f */
[----:B------:R-:W-:Y:S01]  /*0a70*/  ISETP.EQ.OR P1, PT, R18, RZ, !P1 ;  /* 0x000000ff1200720c */ /* 0x000fe20004f22670 */
[----:B------:R-:W-:-:S04]  /*0a80*/  @!UP1 UIADD3 UR6, -UR11, 0x100000, URZ ;  /* 0x001000000b069890 */ /* 0x000fc8000fffe13f */
[----:B------:R-:W-:Y:S02]  /*0a90*/  @!UP1 USHF.L.U32 UR7, UR6, 0xb, URZ ;  /* 0x0000000b06079899 */ /* 0x000fe4000800063f */
[----:B------:R-:W-:Y:S01]  /*0aa0*/  @!UP1 USHF.L.U32 UR6, UR6, 0x1, URZ ;  /* 0x0000000106069899 */ /* 0x000fe2000800063f */
[----:B------:R-:W-:Y:S01]  /*0ab0*/  ISETP.GE.U32.AND P6, PT, R40, 0x2, PT ;  /* 0x000000022800780c */ /* 0x000fe20003fc6070 */
[----:B------:R-:W-:Y:S01]  /*0ac0*/  VOTEU.ALL UP0, P0 ;  /* 0x00000000003f7886 */ /* 0x000fe20000000000 */
[----:B------:R-:W-:Y:S01]  /*0ad0*/  ISETP.EQ.AND P1, PT, R6, RZ, P1 ;  /* 0x000000ff0600720c */ /* 0x000fe20000f22270 */
[----:B0-----:R-:W-:Y:S01]  /*0ae0*/  IMAD.MOV R26, RZ, RZ, -R2 ;  /* 0x000000ffff1a7224 */ /* 0x001fe200078e0a02 */
[----:B---3--:R-:W-:Y:S02]  /*0af0*/  @!UP1 ULEA UR9, UR10, UR9, 0x18 ;  /* 0x000000090a099291 */ /* 0x008fe4000f8ec03f */
[----:B------:R-:W-:Y:S01]  /*0b00*/  SEL R7, RZ, 0x1, !P1 ;  /* 0x00000001ff077807 */ /* 0x000fe20004800000 */
[----:B------:R-:W-:Y:S01]  /*0b10*/  VOTEU.ALL UP1, P0 ;  /* 0x00000000003f7886 */ /* 0x000fe20000020000 */
[----:B-----5:R-:W-:Y:S01]  /*0b20*/  IMAD R0, R25, R26, R16 ;  /* 0x0000001a19007224 */ /* 0x020fe200078e0210 */
[----:B------:R-:W-:Y:S01]  /*0b30*/  @P3 SHF.R.S32.HI R3, RZ, 0x3, R3 ;  /* 0x00000003ff033819 */ /* 0x000fe20000011403 */
[----:B------:R-:W0:Y:S02]  /*0b40*/  FENCE.VIEW.ASYNC.S ;  /* 0x00000000000073c6 */ /* 0x000e240000000000 */
[----:B0-----:R0:W1:Y:S01]  /*0b50*/  @!UP0 SYNCS.EXCH.64 URZ, [UR8+0x1f0], UR4 ;  /* 0x0001f004083f85b2 */ /* 0x0010620008000100 */
[----:B------:R-:W-:-:S02]  /*0b60*/  LOP3.LUT P0, RZ, R10, 0x7, RZ, 0xc0, !PT ;  /* 0x000000070aff7812 */ /* 0x000fc4000780c0ff */
[----:B------:R-:W-:Y:S02]  /*0b70*/  @P3 ISETP.NE.AND P4, PT, R3, R0, PT ;  /* 0x000000000300320c */ /* 0x000fe40003f85270 */
[----:B------:R-:W-:Y:S02]  /*0b80*/  ISETP.LT.U32.AND P0, PT, R12, 0x8, !P0 ;  /* 0x000000080c00780c */ /* 0x000fe40004701070 */
[----:B------:R-:W-:Y:S02]  /*0b90*/  @P3 SEL R13, RZ, 0x1, P4 ;  /* 0x00000001ff0d3807 */ /* 0x000fe40002000000 */
[----:B------:R-:W-:Y:S02]  /*0ba0*/  SEL R0, RZ, 0x1, !P0 ;  /* 0x00000001ff007807 */ /* 0x000fe40004000000 */
[----:B------:R-:W-:Y:S02]  /*0bb0*/  R2UR UR15, R8 ;  /* 0x00000000080f72ca */ /* 0x000fe400000e0000 */
[----:B------:R-:W-:-:S02]  /*0bc0*/  LOP3.LUT R13, R13, R0, RZ, 0xc0, !PT ;  /* 0x000000000d0d7212 */ /* 0x000fc400078ec0ff */
[----:B------:R-:W-:Y:S01]  /*0bd0*/  SEL R7, R7, 0x2, P6 ;  /* 0x0000000207077807 */ /* 0x000fe20003000000 */
[----:B------:R0:W2:Y:S01]  /*0be0*/  @!UP1 SYNCS.EXCH.64 URZ, [UR8+0x1f8], UR4 ;  /* 0x0001f804083f95b2 */ /* 0x0000a20008000100 */
[----:B------:R-:W-:Y:S01]  /*0bf0*/  NOP ;  /* 0x0000000000007918 */ /* 0x000fe20000000000 */
[----:B------:R0:W3:Y:S01]  /*0c00*/  @!UP2 SYNCS.EXCH.64 URZ, [UR9+0x1d0], UR6 ;  /* 0x0001d006093fa5b2 */ /* 0x0000e20008000100 */
[----:B------:R0:W4:Y:S01]  /*0c10*/  @!UP3 SYNCS.EXCH.64 URZ, [UR9+0x1d8], UR6 ;  /* 0x0001d806093fb5b2 */ /* 0x0001220008000100 */
[----:B------:R0:W0:Y:S01]  /*0c20*/  @!UP4 SYNCS.EXCH.64 URZ, [UR9+0x1e0], UR6 ;  /* 0x0001e006093fc5b2 */ /* 0x0000220008000100 */
[----:B------:R0:W0:Y:S01]  /*0c30*/  @!UP5 SYNCS.EXCH.64 URZ, [UR9+0x1e8], UR6 ;  /* 0x0001e806093fd5b2 */ /* 0x0000220008000100 */
[----:B------:R-:W-:Y:S01]  /*0c40*/  NOP ;  /* 0x0000000000007918 */ /* 0x000fe20000000000 */
[----:B------:R-:W-:Y:S05]  /*0c50*/  @!P2 BRA `(.L_x_4) ;  /* 0x000000000008a947 */ /* 0x000fea0003800000 */
[----:B01234-:R-:W-:Y:S01]  /*0c60*/  UCGABAR_ARV ;  /* 0x00000000000079c7 */ /* 0x01ffe20008000000 */
[----:B------:R-:W-:Y:S05]  /*0c70*/  BRA `(.L_x_5) ;  /* 0x0000000000047947 */ /* 0x000fea0003800000 */
.L_x_4:
[----:B01234-:R-:W-:Y:S01]  /*0c80*/  NOP ;  /* 0x0000000000007918 */ /* 0x01ffe20000000000 */
.L_x_5:
[----:B------:R-:W-:Y:S01]  /*0c90*/  ULDC.64 UR4, c[0x0][0x598] ;  /* 0x0001660000047ab9 */ /* 0x000fe20000000a00 */
[----:B------:R-:W-:Y:S01]  /*0ca0*/  ULDC.64 UR20, c[0x0][0x208] ;  /* 0x0000820000147ab9 */ /* 0x000fe20000000a00 */
[----:B------:R-:W-:-:S04]  /*0cb0*/  ISETP.NE.U32.AND P0, PT, RZ, UR4, PT ;  /* 0x00000004ff007c0c */ /* 0x000fc8000bf05070 */
[----:B------:R-:W-:-:S13]  /*0cc0*/  ISETP.NE.AND.EX P0, PT, RZ, UR5, PT, P0 ;  /* 0x00000005ff007c0c */ /* 0x000fda000bf05300 */
[----:B------:R-:W-:Y:S05]  /*0cd0*/  @!P0 BRA `(.L_x_6) ;  /* 0x00000000001c8947 */ /* 0x000fea0003800000 */
[----:B------:R-:W0:Y:S02]  /*0ce0*/  LDC.64 R2, c[0x0][0x598] ;  /* 0x00016600ff027b82 */ /* 0x000e240000000a00 */
[----:B0-----:R-:W2:Y:S02]  /*0cf0*/  LDG.E.64 R2, desc[UR20][R2.64] ;  /* 0x0000001402027981 */ /* 0x001ea4000c1e1b00 */
[----:B--2---:R-:W-:-:S04]  /*0d00*/  ISETP.NE.U32.AND P0, PT, R2, RZ, PT ;  /* 0x000000ff0200720c */ /* 0x004fc80003f05070 */
[----:B------:R-:W-:-:S13]  /*0d10*/  ISETP.NE.AND.EX P0, PT, R3, RZ, PT, P0 ;  /* 0x000000ff0300720c */ /* 0x000fda0003f05300 */
[----:B------:R-:W-:Y:S05]  /*0d20*/  @!P0 BRA `(.L_x_6) ;  /* 0x0000000000088947 */ /* 0x000fea0003800000 */
[----:B------:R0:W5:Y:S01]  /*0d30*/  LD.E R14, desc[UR20][R2.64] ;  /* 0x00000014020e7980 */ /* 0x000162000c101900 */
[----:B------:R-:W-:Y:S05]  /*0d40*/  BRA `(.L_x_7) ;  /* 0x0000000000207947 */ /* 0x000fea0003800000 */
.L_x_6:
[----:B------:R-:W-:Y:S02]  /*0d50*/  ULDC.64 UR4, c[0x0][0x588] ;  /* 0x0001620000047ab9 */ /* 0x000fe40000000a00 */
[----:B------:R-:W-:-:S04]  /*0d60*/  ISETP.NE.U32.AND P0, PT, RZ, UR4, PT ;  /* 0x00000004ff007c0c */ /* 0x000fc8000bf05070 */
[----:B------:R-:W-:-:S13]  /*0d70*/  ISETP.NE.AND.EX P0, PT, RZ, UR5, PT, P0 ;  /* 0x00000005ff007c0c */ /* 0x000fda000bf05300 */
[----:B------:R-:W-:Y:S05]  /*0d80*/  @!P0 BRA `(.L_x_8) ;  /* 0x00000000000c8947 */ /* 0x000fea0003800000 */
[----:B------:R-:W0:Y:S02]  /*0d90*/  LDC.64 R14, c[0x0][0x588] ;  /* 0x00016200ff0e7b82 */ /* 0x000e240000000a00 */
[----:B0-----:R1:W5:Y:S01]  /*0da0*/  LDG.E R14, desc[UR20][R14.64] ;  /* 0x000000140e0e7981 */ /* 0x001362000c1e1900 */
[----:B------:R-:W-:Y:S05]  /*0db0*/  BRA `(.L_x_7) ;  /* 0x0000000000047947 */ /* 0x000fea0003800000 */
.L_x_8:
[----:B------:R-:W2:Y:S02]  /*0dc0*/  LDC R14, c[0x0][0x580] ;  /* 0x00016000ff0e7b82 */ /* 0x000ea40000000800 */
.L_x_7:
[----:B------:R-:W-:Y:S02]  /*0dd0*/  ULDC.64 UR4, c[0x0][0x5a0] ;  /* 0x0001680000047ab9 */ /* 0x000fe40000000a00 */
[----:B------:R-:W-:-:S04]  /*0de0*/  ISETP.NE.U32.AND P0, PT, RZ, UR4, PT ;  /* 0x00000004ff007c0c */ /* 0x000fc8000bf05070 */
[----:B------:R-:W-:-:S13]  /*0df0*/  ISETP.NE.AND.EX P0, PT, RZ, UR5, PT, P0 ;  /* 0x00000005ff007c0c */ /* 0x000fda000bf05300 */
[----:B------:R-:W-:Y:S05]  /*0e00*/  @!P0 BRA `(.L_x_9) ;  /* 0x00000000001c8947 */ /* 0x000fea0003800000 */
[----:B0-----:R-:W0:Y:S02]  /*0e10*/  LDC.64 R2, c[0x0][0x5a0] ;  /* 0x00016800ff027b82 */ /* 0x001e240000000a00 */
[----:B0-----:R-:W3:Y:S02]  /*0e20*/  LDG.E.64 R2, desc[UR20][R2.64] ;  /* 0x0000001402027981 */ /* 0x001ee4000c1e1b00 */
[----:B---3--:R-:W-:-:S04]  /*0e30*/  ISETP.NE.U32.AND P0, PT, R2, RZ, PT ;  /* 0x000000ff0200720c */ /* 0x008fc80003f05070 */
[----:B------:R-:W-:-:S13]  /*0e40*/  ISETP.NE.AND.EX P0, PT, R3, RZ, PT, P0 ;  /* 0x000000ff0300720c */ /* 0x000fda0003f05300 */
[----:B------:R-:W-:Y:S05]  /*0e50*/  @!P0 BRA `(.L_x_9) ;  /* 0x0000000000088947 */ /* 0x000fea0003800000 */
[----:B-1----:R0:W5:Y:S01]  /*0e60*/  LD.E R15, desc[UR20][R2.64] ;  /* 0x00000014020f7980 */ /* 0x002162000c101900 */
[----:B------:R-:W-:Y:S05]  /*0e70*/  BRA `(.L_x_10) ;  /* 0x0000000000207947 */ /* 0x000fea0003800000 */
.L_x_9:
[----:B------:R-:W-:Y:S02]  /*0e80*/  ULDC.64 UR4, c[0x0][0x590] ;  /* 0x0001640000047ab9 */ /* 0x000fe40000000a00 */
[----:B------:R-:W-:-:S04]  /*0e90*/  ISETP.NE.U32.AND P0, PT, RZ, UR4, PT ;  /* 0x00000004ff007c0c */ /* 0x000fc8000bf05070 */
[----:B------:R-:W-:-:S13]  /*0ea0*/  ISETP.NE.AND.EX P0, PT, RZ, UR5, PT, P0 ;  /* 0x00000005ff007c0c */ /* 0x000fda000bf05300 */
[----:B------:R-:W-:Y:S05]  /*0eb0*/  @!P0 BRA `(.L_x_11) ;  /* 0x00000000000c8947 */ /* 0x000fea0003800000 */
[----:B0-----:R-:W1:Y:S02]  /*0ec0*/  LDC.64 R2, c[0x0][0x590] ;  /* 0x00016400ff027b82 */ /* 0x001e640000000a00 */
[----:B-1----:R1:W5:Y:S01]  /*0ed0*/  LDG.E R15, desc[UR20][R2.64] ;  /* 0x00000014020f7981 */ /* 0x002362000c1e1900 */
[----:B------:R-:W-:Y:S05]  /*0ee0*/  BRA `(.L_x_10) ;  /* 0x0000000000047947 */ /* 0x000fea0003800000 */
.L_x_11:
[----:B-1----:R-:W3:Y:S02]  /*0ef0*/  LDC R15, c[0x0][0x584] ;  /* 0x00016100ff0f7b82 */ /* 0x002ee40000000800 */
.L_x_10:
[----:B------:R-:W4:Y:S01]  /*0f00*/  LDC R0, c[0x0][0x65c] ;  /* 0x00019700ff007b82 */ /* 0x000f220000000800 */
[----:B------:R-:W-:Y:S01]  /*0f10*/  ULDC UR8, c[0x0][0x28c] ;  /* 0x0000a30000087ab9 */ /* 0x000fe20000000800 */
[----:B------:R-:W-:Y:S01]  /*0f20*/  ISETP.NE.AND P0, PT, R6, 0x2, PT ;  /* 0x000000020600780c */ /* 0x000fe20003f05270 */
[----:B------:R-:W-:Y:S01]  /*0f30*/  UIADD3 UR8, UR8, 0x3f, URZ ;  /* 0x0000003f08087890 */ /* 0x000fe2000fffe03f */
[----:B------:R-:W-:Y:S01]  /*0f40*/  IMAD.U32 R4, RZ, RZ, UR12 ;  /* 0x0000000cff047e24 */ /* 0x000fe2000f8e00ff */
[----:B------:R-:W-:Y:S01]  /*0f50*/  UMOV UR5, URZ ;  /* 0x0000003f00057c82 */ /* 0x000fe20008000000 */
[----:B------:R-:W-:Y:S01]  /*0f60*/  UMOV UR4, URZ ;  /* 0x0000003f00047c82 */ /* 0x000fe20008000000 */
[----:B------:R-:W-:-:S04]  /*0f70*/  USHF.R.S32.HI UR9, URZ, 0x1f, UR8 ;  /* 0x0000001f3f097899 */ /* 0x000fc80008011408 */
[----:B------:R-:W-:-:S04]  /*0f80*/  ULEA.HI UR9, UR9, UR8, URZ, 0x6 ;  /* 0x0000000809097291 */ /* 0x000fc8000f8f303f */
[----:B------:R-:W-:Y:S01]  /*0f90*/  USHF.R.S32.HI UR13, URZ, 0x6, UR9 ;  /* 0x000000063f0d7899 */ /* 0x000fe20008011409 */
[----:B----4-:R-:W-:-:S13]  /*0fa0*/  ISETP.NE.AND P4, PT, R0, 0x1, PT ;  /* 0x000000010000780c */ /* 0x010fda0003f85270 */
[----:B01----:R-:W0:Y:S01]  /*0fb0*/  @P4 LDC R3, c[0x0][0x10] ;  /* 0x00000400ff034b82 */ /* 0x003e220000000800 */
[----:B------:R-:W-:Y:S02]  /*0fc0*/  @P4 IMAD.MOV.U32 R17, RZ, RZ, RZ ;  /* 0x000000ffff114224 */ /* 0x000fe400078e00ff */
[----:B------:R-:W-:-:S05]  /*0fd0*/  @P4 IMAD.MOV.U32 R5, RZ, RZ, RZ ;  /* 0x000000ffff054224 */ /* 0x000fca00078e00ff */
[----:B------:R-:W1:Y:S01]  /*0fe0*/  @!P4 LDC R9, c[0x0][0xc] ;  /* 0x00000300ff09cb82 */ /* 0x000e620000000800 */
[----:B------:R-:W-:Y:S01]  /*0ff0*/  ULDC UR6, c[0x0][0xc] ;  /* 0x0000030000067ab9 */ /* 0x000fe20000000800 */
[----:B------:R-:W-:Y:S02]  /*1000*/  ULDC UR7, c[0x0][0x10] ;  /* 0x0000040000077ab9 */ /* 0x000fe40000000800 */
[----:B------:R-:W-:-:S04]  /*1010*/  UIMAD.WIDE.U32 UR6, UR6, UR7, URZ ;  /* 0x00000007060672a5 */ /* 0x000fc8000f8e003f */
[----:B------:R-:W4:Y:S01]  /*1020*/  LDC R8, c[0x0][0x14] ;  /* 0x00000500ff087b82 */ /* 0x000f220000000800 */
[----:B0-----:R-:W-:-:S04]  /*1030*/  @P4 IMAD.WIDE.U32 R2, R3, UR12, R16 ;  /* 0x0000000c03024c25 */ /* 0x001fc8000f8e0010 */
[----:B------:R-:W-:Y:S02]  /*1040*/  @P4 IMAD.IADD R3, R3, 0x1, R5 ;  /* 0x0000000103034824 */ /* 0x000fe400078e0205 */
[----:B------:R-:W-:Y:S02]  /*1050*/  IMAD.MOV.U32 R5, RZ, RZ, RZ ;  /* 0x000000ffff057224 */ /* 0x000fe400078e00ff */
[----:B-1----:R-:W-:-:S04]  /*1060*/  @!P4 IMAD.WIDE.U32 R4, R16, R9, R4 ;  /* 0x000000091004c225 */ /* 0x002fc800078e0004 */
[----:B------:R-:W-:Y:S02]  /*1070*/  @!P4 IMAD.MOV.U32 R2, RZ, RZ, R4 ;  /* 0x000000ffff02c224 */ /* 0x000fe400078e0004 */
[C---:B----4-:R-:W-:Y:S02]  /*1080*/  IMAD R21, R8.reuse, UR7, RZ ;  /* 0x0000000708157c24 */ /* 0x050fe4000f8e02ff */
[----:B------:R-:W-:Y:S01]  /*1090*/  IMAD.WIDE.U32 R8, R8, UR6, RZ ;  /* 0x0000000608087c25 */ /* 0x000fe2000f8e00ff */
[----:B------:R-:W-:-:S03]  /*10a0*/  ULDC.64 UR6, c[0x0][0x650] ;  /* 0x0001940000067ab9 */ /* 0x000fc60000000a00 */
[----:B------:R-:W-:Y:S02]  /*10b0*/  @!P4 IMAD.MOV.U32 R3, RZ, RZ, R5 ;  /* 0x000000ffff03c224 */ /* 0x000fe400078e0005 */
[----:B------:R-:W-:Y:S01]  /*10c0*/  IMAD.IADD R0, R9, 0x1, R21 ;  /* 0x0000000109007824 */ /* 0x000fe200078e0215 */
[----:B------:R-:W-:Y:S06]  /*10d0*/  @P0 BRA `(.L_x_12) ;  /* 0x0000000000200947 */ /* 0x000fec0003800000 */
[----:B------:R-:W-:Y:S01]  /*10e0*/  USHF.R.U32.HI UR4, URZ, 0x2, UR13 ;  /* 0x000000023f047899 */ /* 0x000fe2000801160d */
[----:B------:R-:W-:Y:S01]  /*10f0*/  IADD3 R2, P0, R2, R8, RZ ;  /* 0x0000000802027210 */ /* 0x000fe20007f1e0ff */
[----:B------:R-:W-:Y:S02]  /*1100*/  UISETP.GE.U32.AND UP0, UPT, UR13, 0x1c, UPT ;  /* 0x0000001c0d00788c */ /* 0x000fe4000bf06070 */
[----:B------:R-:W-:Y:S02]  /*1110*/  UIMAD.WIDE.U32 UR4, UR4, 0x24924925, URZ ;  /* 0x24924925040478a5 */ /* 0x000fe4000f8e003f */
[----:B------:R-:W-:-:S05]  /*1120*/  IMAD.X R3, R0, 0x1, R3, P0 ;  /* 0x0000000100037824 */ /* 0x000fca00000e0603 */
[----:B------:R-:W-:Y:S02]  /*1130*/  UMOV UR4, URZ ;  /* 0x0000003f00047c82 */ /* 0x000fe40008000000 */
[----:B------:R-:W-:Y:S02]  /*1140*/  @UP0 ULOP3.LUT UR4, UR5, 0x1, URZ, 0xc0, !UPT ;  /* 0x0000000105040892 */ /* 0x000fe4000f8ec03f */
[----:B------:R-:W-:-:S12]  /*1150*/  UIMAD UR5, UR5, -0x1c, UR13 ;  /* 0xffffffe4050578a4 */ /* 0x000fd8000f8e020d */
.L_x_12:
[----:B------:R-:W-:Y:S01]  /*1160*/  ISETP.GE.U32.AND P0, PT, R2, UR6, PT ;  /* 0x0000000602007c0c */ /* 0x000fe2000bf06070 */
[----:B------:R-:W-:Y:S01]  /*1170*/  IMAD.MOV.U32 R6, RZ, RZ, -0x1 ;  /* 0xffffffffff067424 */ /* 0x000fe200078e00ff */
[----:B------:R-:W-:Y:S01]  /*1180*/  PRMT R20, RZ, 0x7610, R20 ;  /* 0x00007610ff147816 */ /* 0x000fe20000000014 */
[----:B------:R-:W-:Y:S01]  /*1190*/  IMAD.MOV.U32 R4, RZ, RZ, -0x1 ;  /* 0xffffffffff047424 */ /* 0x000fe200078e00ff */
[----:B------:R-:W-:Y:S01]  /*11a0*/  ISETP.GE.U32.AND.EX P0, PT, R3, UR7, PT, P0 ;  /* 0x0000000703007c0c */ /* 0x000fe2000bf06100 */
[----:B------:R-:W-:-:S12]  /*11b0*/  IMAD.MOV.U32 R5, RZ, RZ, -0x1 ;  /* 0xffffffffff057424 */ /* 0x000fd800078e00ff */
[----:B------:R-:W-:Y:S05]  /*11c0*/  @P0 BRA `(.L_x_13) ;  /* 0x0000000400240947 */ /* 0x000fea0003800000 */
[----:B------:R-:W0:Y:S01]  /*11d0*/  LDC.64 R28, c[0x0][0x628] ;  /* 0x00018a00ff1c7b82 */ /* 0x000e220000000a00 */
[----:B------:R-:W-:Y:S02]  /*11e0*/  IMAD.MOV.U32 R4, RZ, RZ, R2 ;  /* 0x000000ffff047224 */ /* 0x000fe400078e0002 */
[----:B------:R-:W-:-:S05]  /*11f0*/  IMAD.MOV.U32 R5, RZ, RZ, R3 ;  /* 0x000000ffff057224 */ /* 0x000fca00078e0003 */
[----:B------:R-:W1:Y:S08]  /*1200*/  LDC R6, c[0x0][0x630] ;  /* 0x00018c00ff067b82 */ /* 0x000e700000000800 */
[----:B------:R-:W4:Y:S01]  /*1210*/  LDC.64 R30, c[0x0][0x620] ;  /* 0x00018800ff1e7b82 */ /* 0x000f220000000a00 */
[----:B0-----:R-:W-:-:S04]  /*1220*/  ISETP.NE.U32.AND P0, PT, R28, RZ, PT ;  /* 0x000000ff1c00720c */ /* 0x001fc80003f05070 */
[----:B------:R-:W-:-:S13]  /*1230*/  ISETP.NE.AND.EX P0, PT, R29, RZ, PT, P0 ;  /* 0x000000ff1d00720c */ /* 0x000fda0003f05300 */
[----:B-1--4-:R-:W-:Y:S05]  /*1240*/  @!P0 BRA `(.L_x_14) ;  /* 0x0000000000288947 */ /* 0x012fea0003800000 */
[----:B------:R-:W0:Y:S02]  /*1250*/  LDC R23, c[0x0][0x634] ;  /* 0x00018d00ff177b82 */ /* 0x000e240000000800 */
[----:B0-----:R-:W-:-:S05]  /*1260*/  IADD3 R23, P0, R2, R23, RZ ;  /* 0x0000001702177210 */ /* 0x001fca0007f1e0ff */
[----:B------:R-:W-:-:S04]  /*1270*/  IMAD.X R27, RZ, RZ, R3, P0 ;  /* 0x000000ffff1b7224 */ /* 0x000fc800000e0603 */
[----:B------:R-:W-:-:S04]  /*1280*/  IMAD.WIDE.U32 R4, R27, R28, RZ ;  /* 0x0000001c1b047225 */ /* 0x000fc800078e00ff */
[----:B------:R-:W-:-:S04]  /*1290*/  IMAD.WIDE.U32 R20, P0, R23, R29, R4 ;  /* 0x0000001d17147225 */ /* 0x000fc80007800004 */
[----:B------:R-:W-:-:S04]  /*12a0*/  IMAD.WIDE.U32 R4, R23, R28, RZ ;  /* 0x0000001c17047225 */ /* 0x000fc800078e00ff */
[----:B------:R-:W-:Y:S01]  /*12b0*/  IMAD.X R23, RZ, RZ, RZ, P0 ;  /* 0x000000ffff177224 */ /* 0x000fe200000e06ff */
[----:B------:R-:W-:Y:S01]  /*12c0*/  IADD3 RZ, P0, R5, R20, RZ ;  /* 0x0000001405ff7210 */ /* 0x000fe20007f1e0ff */
[----:B------:R-:W-:-:S04]  /*12d0*/  IMAD.MOV.U32 R22, RZ, RZ, R21 ;  /* 0x000000ffff167224 */ /* 0x000fc800078e0015 */
[----:B------:R-:W-:-:S08]  /*12e0*/  IMAD.WIDE.U32.X R4, R27, R29, R22, P0 ;  /* 0x0000001d1b047225 */ /* 0x000fd000000e0416 */
.L_x_14:
[----:B------:R-:W0:Y:S01]  /*12f0*/  LDC.64 R32, c[0x0][0x640] ;  /* 0x00019000ff207b82 */ /* 0x000e220000000a00 */
[-CC-:B------:R-:W-:Y:S01]  /*1300*/  SHF.R.U64 R36, R4, R6.reuse, R5.reuse ;  /* 0x0000000604247219 */ /* 0x180fe20000001205 */
[----:B------:R-:W-:Y:S01]  /*1310*/  IMAD.MOV.U32 R37, RZ, RZ, 0x1 ;  /* 0x00000001ff257424 */ /* 0x000fe200078e00ff */
[----:B------:R-:W-:Y:S02]  /*1320*/  SHF.R.U32.HI R4, RZ, R6, R5 ;  /* 0x00000006ff047219 */ /* 0x000fe40000011605 */
[----:B------:R-:W-:-:S03]  /*1330*/  IADD3 R21, P0, RZ, -R36, RZ ;  /* 0x80000024ff157210 */ /* 0x000fc60007f1e0ff */
[----:B------:R-:W1:Y:S02]  /*1340*/  LDC R20, c[0x0][0x618] ;  /* 0x00018600ff147b82 */ /* 0x000e640000000800 */
[----:B------:R-:W-:-:S04]  /*1350*/  IMAD.X R5, RZ, RZ, ~R4, P0 ;  /* 0x000000ffff057224 */ /* 0x000fc800000e0e04 */
[-C--:B------:R-:W-:Y:S02]  /*1360*/  IMAD R6, R5, R30.reuse, RZ ;  /* 0x0000001e05067224 */ /* 0x080fe400078e02ff */
[----:B------:R-:W4:Y:S01]  /*1370*/  LDC R23, c[0x0][0x608] ;  /* 0x00018200ff177b82 */ /* 0x000f220000000800 */
[----:B------:R-:W-:-:S04]  /*1380*/  IMAD.WIDE.U32 R4, R21, R30, R2 ;  /* 0x0000001e15047225 */ /* 0x000fc800078e0002 */
[----:B------:R-:W-:-:S03]  /*1390*/  IMAD R21, R21, R31, R6 ;  /* 0x0000001f15157224 */ /* 0x000fc600078e0206 */
[----:B------:R-:W2:Y:S01]  /*13a0*/  LDC R28, c[0x0][0x658] ;  /* 0x00019600ff1c7b82 */ /* 0x000ea20000000800 */
[----:B------:R-:W-:Y:S01]  /*13b0*/  IMAD.IADD R5, R5, 0x1, R21 ;  /* 0x0000000105057824 */ /* 0x000fe200078e0215 */
[----:B0-----:R-:W-:Y:S01]  /*13c0*/  ISETP.NE.U32.AND P0, PT, R32, RZ, PT ;  /* 0x000000ff2000720c */ /* 0x001fe20003f05070 */
[----:B------:R-:W-:-:S03]  /*13d0*/  IMAD.MOV.U32 R21, RZ, RZ, -0x1 ;  /* 0xffffffffff157424 */ /* 0x000fc600078e00ff */
[----:B------:R-:W-:Y:S02]  /*13e0*/  ISETP.NE.AND.EX P0, PT, R33, RZ, PT, P0 ;  /* 0x000000ff2100720c */ /* 0x000fe40003f05300 */
[----:B------:R-:W0:Y:S01]  /*13f0*/  LDC R31, c[0x0][0x600] ;  /* 0x00018000ff1f7b82 */ /* 0x000e220000000800 */
[-CC-:B-1----:R-:W-:Y:S02]  /*1400*/  SHF.R.U64 R29, R4, R20.reuse, R5.reuse ;  /* 0x00000014041d7219 */ /* 0x182fe40000001205 */
[----:B------:R-:W-:-:S05]  /*1410*/  SHF.R.U32.HI R4, RZ, R20, R5 ;  /* 0x00000014ff047219 */ /* 0x000fca0000011605 */
[----:B------:R-:W1:Y:S01]  /*1420*/  LDC R30, c[0x0][0x648] ;  /* 0x00019200ff1e7b82 */ /* 0x000e620000000800 */
[-CC-:B----4-:R-:W-:Y:S02]  /*1430*/  SHF.R.U64 R39, R29, R23.reuse, R4.reuse ;  /* 0x000000171d277219 */ /* 0x190fe40000001204 */
[----:B------:R-:W-:-:S05]  /*1440*/  SHF.R.U32.HI R5, RZ, R23, R4 ;  /* 0x00000017ff057219 */ /* 0x000fca0000011604 */
[----:B------:R-:W4:Y:S01]  /*1450*/  LDC R35, c[0x0][0x638] ;  /* 0x00018e00ff237b82 */ /* 0x000f220000000800 */
[-C--:B--2---:R-:W-:Y:S02]  /*1460*/  SHF.L.U32 R4, R21, R28.reuse, RZ ;  /* 0x0000001c15047219 */ /* 0x084fe400000006ff */
[--C-:B------:R-:W-:Y:S02]  /*1470*/  SHF.R.U64 R38, R39, R28, R5.reuse ;  /* 0x0000001c27267219 */ /* 0x100fe40000001205 */
[----:B------:R-:W-:Y:S02]  /*1480*/  LOP3.LUT R6, RZ, R4, RZ, 0x33, !PT ;  /* 0x00000004ff067212 */ /* 0x000fe400078e33ff */
[----:B------:R-:W-:Y:S01]  /*1490*/  SHF.R.U32.HI R5, RZ, R28, R5 ;  /* 0x0000001cff057219 */ /* 0x000fe20000011605 */
[----:B------:R-:W2:Y:S01]  /*14a0*/  LDC R34, c[0x0][0x610] ;  /* 0x00018400ff227b82 */ /* 0x000ea20000000800 */
[----:B------:R-:W-:Y:S01]  /*14b0*/  IMAD.MOV.U32 R4, RZ, RZ, R38 ;  /* 0x000000ffff047224 */ /* 0x000fe200078e0026 */
[----:B------:R-:W-:Y:S06]  /*14c0*/  @!P0 BRA `(.L_x_15) ;  /* 0x0000000000288947 */ /* 0x000fec0003800000 */
[----:B------:R-:W3:Y:S02]  /*14d0*/  LDC R23, c[0x0][0x64c] ;  /* 0x00019300ff177b82 */ /* 0x000ee40000000800 */
[----:B---3--:R-:W-:-:S05]  /*14e0*/  IADD3 R23, P0, R38, R23, RZ ;  /* 0x0000001726177210 */ /* 0x008fca0007f1e0ff */
        /* <DEDUP_REMOVED lines=8> */
.L_x_15:
[----:B-1----:R-:W-:Y:S01]  /*1570*/  SHF.R.U64 R17, R4, R30, R5 ;  /* 0x0000001e04117219 */ /* 0x002fe20000001205 */
[----:B------:R-:W-:Y:S01]  /*1580*/  @P4 IMAD R24, R25, R26, R16 ;  /* 0x0000001a19184224 */ /* 0x000fe200078e0210 */
[----:B------:R-:W-:Y:S01]  /*1590*/  LOP3.LUT R5, R39, R6, RZ, 0xc0, !PT ;  /* 0x0000000627057212 */ /* 0x000fe200078ec0ff */
[----:B0-----:R-:W-:Y:S01]  /*15a0*/  VIADD R6, R31, 0xffffffff ;  /* 0xffffffff1f067836 */ /* 0x001fe20000000000 */
[----:B------:R-:W-:Y:S01]  /*15b0*/  SHF.L.U32 R4, R37, R28, RZ ;  /* 0x0000001c25047219 */ /* 0x000fe200000006ff */
[----:B------:R-:W-:-:S03]  /*15c0*/  IMAD.MOV R20, RZ, RZ, -R17 ;  /* 0x000000ffff147224 */ /* 0x000fc600078e0a11 */
[----:B------:R-:W-:Y:S01]  /*15d0*/  LOP3.LUT R29, R29, R6, RZ, 0xc0, !PT ;  /* 0x000000061d1d7212 */ /* 0x000fe200078ec0ff */
[----:B------:R-:W-:Y:S02]  /*15e0*/  IMAD R5, R4, R17, R5 ;  /* 0x0000001104057224 */ /* 0x000fe400078e0205 */
[----:B----4-:R-:W-:Y:S02]  /*15f0*/  IMAD R4, R20, R35, R38 ;  /* 0x0000002314047224 */ /* 0x010fe400078e0226 */
[----:B--2---:R-:W-:Y:S02]  /*1600*/  IMAD R6, R5, R34, R24 ;  /* 0x0000002205067224 */ /* 0x004fe400078e0218 */
[----:B------:R-:W-:Y:S02]  /*1610*/  IMAD R5, R4, R31, R29 ;  /* 0x0000001f04057224 */ /* 0x000fe400078e021d */
[----:B------:R-:W-:-:S03]  /*1620*/  IMAD.MOV.U32 R20, RZ, RZ, 0x1 ;  /* 0x00000001ff147424 */ /* 0x000fc600078e00ff */
[----:B------:R-:W-:Y:S02]  /*1630*/  SEL R4, R5, R6, !P4 ;  /* 0x0000000605047207 */ /* 0x000fe40006000000 */
[----:B------:R-:W-:Y:S01]  /*1640*/  SEL R6, R6, R5, !P4 ;  /* 0x0000000506067207 */ /* 0x000fe20006000000 */
[----:B------:R-:W-:-:S07]  /*1650*/  IMAD.MOV.U32 R5, RZ, RZ, R36 ;  /* 0x000000ffff057224 */ /* 0x000fce00078e0024 */
.L_x_13:
[----:B------:R-:W-:Y:S05]  /*1660*/  @!P2 BRA `(.L_x_16) ;  /* 0x00000000000ca947 */ /* 0x000fea0003800000 */
[----:B------:R-:W-:Y:S01]  /*1670*/  UCGABAR_WAIT ;  /* 0x0000000000007dc7 */ /* 0x000fe20008000000 */
[----:B------:R-:W-:Y:S01]  /*1680*/  CCTL.IVALL ;  /* 0x00000000ff00798f */ /* 0x000fe20002000000 */
[----:B------:R-:W-:Y:S05]  /*1690*/  BRA `(.L_x_17) ;  /* 0x0000000000047947 */ /* 0x000fea0003800000 */
.L_x_16:
[----:B------:R-:W-:Y:S06]  /*16a0*/  BAR.SYNC.DEFER_BLOCKING 0x0 ;  /* 0x0000000000007b1d */ /* 0x000fec0000010000 */
.L_x_17:
[----:B------:R-:W-:Y:S05]  /*16b0*/  @!P5 BRA `(.L_x_18) ;  /* 0x0000004000f0d947 */ /* 0x000fea0003800000 */
[----:B------:R-:W-:-:S13]  /*16c0*/  ISETP.GT.U32.AND P0, PT, R40, 0x1, PT ;  /* 0x000000012800780c */ /* 0x000fda0003f04070 */
[----:B------:R-:W-:Y:S05]  /*16d0*/  @P0 EXIT ;  /* 0x000000000000094d */ /* 0x000fea0003800000 */
.L_x_19:
[----:B------:R-:W-:-:S08]  /*16e0*/  NOP ;  /* 0x0000000000007918 */ /* 0x000fd00000000000 */
[----:B------:R-:W0:Y:S02]  /*16f0*/  USETMAXREG.TRY_ALLOC.CTAPOOL UP0, 0xe8 ;  /* 0x000000e8000079c8 */ /* 0x000e240008000600 */
[----:B0-----:R-:W-:-:S13]  /*1700*/  PLOP3.LUT P0, PT, PT, PT, UP0, 0x80, 0x0 ;  /* 0x000000000000781c */ /* 0x001fda0003f0f008 */
[----:B------:R-:W-:Y:S05]  /*1710*/  @!P0 BRA `(.L_x_19) ;  /* 0xfffffffc00f08947 */ /* 0x000fea000383ffff */
[----:B------:R-:W-:-:S13]  /*1720*/  LOP3.LUT P0, RZ, R20, 0xff, RZ, 0xc0, !PT ;  /* 0x000000ff14ff7812 */ /* 0x000fda000780c0ff */
[----:B------:R-:W-:Y:S05]  /*1730*/  @!P0 EXIT ;  /* 0x000000000000894d */ /* 0x000fea0003800000 */
[----:B------:R-:W0:Y:S01]  /*1740*/  S2UR UR6, SR_CgaCtaId ;  /* 0x00000000000679c3 */ /* 0x000e220000008800 */
[CC--:B------:R-:W-:Y:S01]  /*1750*/  LEA.HI R11, R19.reuse, R10.reuse, RZ, 0x2 ;  /* 0x0000000a130b7211 */ /* 0x0c0fe200078f10ff */
[----:B------:R-:W-:Y:S01]  /*1760*/  UIADD3 UR7, UR15, -0x1, URZ ;  /* 0xffffffff0f077890 */ /* 0x000fe2000fffe03f */
[----:B------:R-:W-:Y:S01]  /*1770*/  LEA.HI R19, R19, R10, RZ, 0x5 ;  /* 0x0000000a13137211 */ /* 0x000fe200078f28ff */
[----:B------:R-:W-:Y:S01]  /*1780*/  UMOV UR12, 0x400 ;  /* 0x00000400000c7882 */ /* 0x000fe20000000000 */
[--C-:B------:R-:W-:Y:S01]  /*1790*/  SHF.R.S32.HI R16, RZ, 0x2, R11.reuse ;  /* 0x00000002ff107819 */ /* 0x100fe2000001140b */
[----:B------:R-:W-:Y:S01]  /*17a0*/  UISETP.LT.AND UP0, UPT, UR13, 0x1, UPT ;  /* 0x000000010d00788c */ /* 0x000fe2000bf01270 */
[----:B------:R-:W-:Y:S01]  /*17b0*/  SHF.R.S32.HI R17, RZ, 0x1f, R11 ;  /* 0x0000001fff117819 */ /* 0x000fe2000001140b */
[----:B------:R-:W-:Y:S01]  /*17c0*/  USHF.L.U32 UR22, UR13, 0x1, URZ ;  /* 0x000000010d167899 */ /* 0x000fe2000800063f */
[----:B------:R-:W-:Y:S01]  /*17d0*/  SHF.R.S32.HI R19, RZ, 0x5, R19 ;  /* 0x00000005ff137819 */ /* 0x000fe20000011413 */
[----:B------:R-:W-:Y:S01]  /*17e0*/  USEL UR14, UR13, 0x1, UP0 ;  /* 0x000000010d0e7887 */ /* 0x000fe20008000000 */
[----:B------:R-:W-:Y:S01]  /*17f0*/  LEA.HI R17, R17, R16, RZ, 0x3 ;  /* 0x0000001011117211 */ /* 0x000fe200078f18ff */
[----:B------:R-:W-:Y:S01]  /*1800*/  UISETP.NE.AND UP0, UPT, UR7, URZ, UPT ;  /* 0x0000003f0700728c */ /* 0x000fe2000bf05270 */
[----:B------:R-:W-:Y:S01]  /*1810*/  LOP3.LUT R11, R11, 0xfffffffc, RZ, 0xc0, !PT ;  /* 0xfffffffc0b0b7812 */ /* 0x000fe200078ec0ff */
[----:B------:R-:W-:Y:S01]  /*1820*/  UIADD3 UR14, -UR14, UR13, URZ ;  /* 0x0000000d0e0e7290 */ /* 0x000fe2000fffe13f */
[----:B------:R-:W-:Y:S01]  /*1830*/  LOP3.LUT R17, R17, 0xfffffff8, RZ, 0xc0, !PT ;  /* 0xfffffff811117812 */ /* 0x000fe200078ec0ff */
[----:B------:R-:W-:Y:S01]  /*1840*/  USEL UR9, URZ, 0x1, UP0 ;  /* 0x000000013f097887 */ /* 0x000fe20008000000 */
[----:B------:R-:W-:Y:S01]  /*1850*/  LOP3.LUT R86, R7, 0x1, RZ, 0xfc, !PT ;  /* 0x0000000107567812 */ /* 0x000fe200078efcff */
[----:B------:R-:W-:-:S02]  /*1860*/  IMAD.IADD R20, R10, 0x1, -R11 ;  /* 0x000000010a147824 */ /* 0x000fc400078e0a0b */
[----:B------:R-:W-:Y:S02]  /*1870*/  IMAD.IADD R16, R16, 0x1, -R17 ;  /* 0x0000000110107824 */ /* 0x000fe400078e0a11 */
[----:B------:R-:W-:Y:S01]  /*1880*/  IMAD.U32 R87, RZ, RZ, UR9 ;  /* 0x00000009ff577e24 */ /* 0x000fe2000f8e00ff */
[----:B0-----:R-:W-:Y:S02]  /*1890*/  ULEA UR12, UR6, UR12, 0x18 ;  /* 0x0000000c060c7291 */ /* 0x001fe4000f8ec03f */
[--C-:B------:R-:W-:Y:S01]  /*18a0*/  SHF.R.S32.HI R17, RZ, 0x1f, R16.reuse ;  /* 0x0000001fff117819 */ /* 0x100fe20000011410 */
[----:B------:R-:W-:Y:S01]  /*18b0*/  USHF.L.U32 UR6, UR7, 0x3, URZ ;  /* 0x0000000307067899 */ /* 0x000fe2000800063f */
[C-C-:B------:R-:W-:Y:S01]  /*18c0*/  IMAD R21, R19.reuse, -0x10, -R16.reuse ;  /* 0xfffffff013157824 */ /* 0x140fe200078e0a10 */
[----:B------:R-:W-:Y:S02]  /*18d0*/  UIADD3 UR7, UR12, 0x1c300, URZ ;  /* 0x0001c3000c077890 */ /* 0x000fe4000fffe03f */
[----:B------:R-:W-:Y:S01]  /*18e0*/  ULOP3.LUT UR6, UR6, 0x8, URZ, 0xc0, !UPT ;  /* 0x0000000806067892 */ /* 0x000fe2000f8ec03f */
[----:B------:R-:W-:Y:S01]  /*18f0*/  IMAD.WIDE R10, R19, 0x10, R16 ;  /* 0x00000010130a7825 */ /* 0x000fe200078e0210 */
[----:B------:R-:W-:-:S02]  /*1900*/  UIADD3 UR8, UR12, 0x300, URZ ;  /* 0x000003000c087890 */ /* 0x000fc4000fffe03f */
[----:B------:R-:W-:Y:S02]  /*1910*/  USHF.R.U32.HI UR7, URZ, 0x4, UR7 ;  /* 0x000000043f077899 */ /* 0x000fe40008011607 */
[----:B------:R-:W-:Y:S02]  /*1920*/  USHF.R.U32.HI UR8, URZ, 0x4, UR8 ;  /* 0x000000043f087899 */ /* 0x000fe40008011608 */
[----:B------:R-:W-:Y:S02]  /*1930*/  ULOP3.LUT UR24, UR6, 0x8, URZ, 0x3c, !UPT ;  /* 0x0000000806187892 */ /* 0x000fe4000f8e3c3f */
[----:B------:R-:W-:Y:S02]  /*1940*/  ULOP3.LUT UR16, UR6, 0x18, URZ, 0x3c, !UPT ;  /* 0x0000001806107892 */ /* 0x000fe4000f8e3c3f */
[----:B------:R-:W-:Y:S01]  /*1950*/  UIADD3 UR23, UR12, 0x1d0, URZ ;  /* 0x000001d00c177890 */ /* 0x000fe2000fffe03f */
[----:B------:R-:W-:Y:S01]  /*1960*/  ULDC UR6, c[0x0][0x284] ;  /* 0x0000a10000067ab9 */ /* 0x000fe20000000800 */
[----:B------:R-:W-:Y:S01]  /*1970*/  ULOP3.LUT UR7, UR7, 0x3fff, URZ, 0xc0, !UPT ;  /* 0x00003fff07077892 */ /* 0x000fe2000f8ec03f */
[----:B------:R-:W-:Y:S01]  /*1980*/  VIADD R21, R21, UR6 ;  /* 0x0000000615157c36 */ /* 0x000fe20008000000 */
[----:B------:R-:W-:-:S02]  /*1990*/  ULOP3.LUT UR8, UR8, 0x3fff, URZ, 0xc0, !UPT ;  /* 0x00003fff08087892 */ /* 0x000fc4000f8ec03f */
[----:B------:R-:W-:Y:S02]  /*19a0*/  ULEA UR15, UR15, UR23, 0x3 ;  /* 0x000000170f0f7291 */ /* 0x000fe4000f8e183f */
[----:B------:R-:W-:Y:S02]  /*19b0*/  ULOP3.LUT UR17, UR7, 0x10000, URZ, 0xfc, !UPT ;  /* 0x0001000007117892 */ /* 0x000fe4000f8efc3f */
[----:B------:R-:W-:-:S12]  /*19c0*/  ULOP3.LUT UR18, UR8, 0x10000, URZ, 0xfc, !UPT ;  /* 0x0001000008127892 */ /* 0x000fd8000f8efc3f */
.L_x_110:
[----:B------:R-:W-:Y:S01]  /*19d0*/  SHF.L.U32 R16, R87, 0x1f, RZ ;  /* 0x0000001f57107819 */ /* 0x000fe200000006ff */
[----:B------:R-:W0:Y:S01]  /*19e0*/  LDC R17, c[0x0][0x28c] ;  /* 0x0000a300ff117b82 */ /* 0x000e220000000800 */
[----:B------:R-:W-:Y:S01]  /*19f0*/  UMOV UR6, URZ ;  /* 0x0000003f00067c82 */ /* 0x000fe20008000000 */
[----:B------:R-:W-:Y:S01]  /*1a00*/  UMOV UR19, UR5 ;  /* 0x0000000500137c82 */ /* 0x000fe20008000000 */
[----:B-1----:R-:W1:Y:S01]  /*1a10*/  SYNCS.PHASECHK.TRANS64.TRYWAIT P0, [UR15+-0x8], R16 ;  /* 0xfffff810ff0075a7 */ /* 0x002e62000800014f */
[----:B0-----:R-:W-:Y:S01]  /*1a20*/  ISETP.GE.AND P1, PT, R17, 0x1, PT ;  /* 0x000000011100780c */ /* 0x001fe20003f26270 */
[----:B-1234-:R-:W-:-:S12]  /*1a30*/  @!P0 BRA `(.L_x_20) ;  /* 0x0000005c00688947 */ /* 0x01efd80003800000 */
.L_x_156:
[----:B------:R-:W-:Y:S01]  /*1a40*/  UMOV UR7, URZ ;  /* 0x0000003f00077c82 */ /* 0x000fe20008000000 */
[----:B------:R-:W-:Y:S01]  /*1a50*/  UMOV UR8, URZ ;  /* 0x0000003f00087c82 */ /* 0x000fe20008000000 */
[----:B------:R-:W-:Y:S02]  /*1a60*/  CS2R R22, SRZ ;  /* 0x0000000000167805 */ /* 0x000fe4000001ff00 */
[----:B------:R-:W-:Y:S02]  /*1a70*/  CS2R R56, SRZ ;  /* 0x0000000000387805 */ /* 0x000fe4000001ff00 */
[----:B------:R-:W-:Y:S02]  /*1a80*/  CS2R R58, SRZ ;  /* 0x00000000003a7805 */ /* 0x000fe4000001ff00 */
[----:B------:R-:W-:Y:S02]  /*1a90*/  CS2R R60, SRZ ;  /* 0x00000000003c7805 */ /* 0x000fe4000001ff00 */
[----:B------:R-:W-:-:S02]  /*1aa0*/  CS2R R62, SRZ ;  /* 0x00000000003e7805 */ /* 0x000fc4000001ff00 */
[----:B------:R-:W-:Y:S02]  /*1ab0*/  CS2R R64, SRZ ;  /* 0x0000000000407805 */ /* 0x000fe4000001ff00 */
        /* <DEDUP_REMOVED lines=9> */
[----:B------:R-:W-:Y:S01]  /*1b50*/  CS2R R84, SRZ ;  /* 0x0000000000547805 */ /* 0x000fe2000001ff00 */
[----:B------:R-:W-:Y:S01]  /*1b60*/  IMAD.U32 R88, RZ, RZ, UR4 ;  /* 0x00000004ff587e24 */ /* 0x000fe2000f8e00ff */
        /* <DEDUP_REMOVED lines=15> */
[----:B------:R-:W-:Y:S01]  /*1c60*/  CS2R R54, SRZ ;  /* 0x0000000000367805 */ /* 0x000fe2000001ff00 */
[----:B------:R-:W-:Y:S06]  /*1c70*/  @!P1 BRA `(.L_x_21) ;  /* 0x0000000400589947 */ /* 0x000fec0003800000 */
[----:B------:R-:W-:-:S13]  /*1c80*/  ISETP.NE.AND P1, PT, R86, 0x3, PT ;  /* 0x000000035600780c */ /* 0x000fda0003f25270 */
[----:B------:R-:W-:Y:S05]  /*1c90*/  @!P1 BRA `(.L_x_22) ;  /* 0x0000000000049947 */ /* 0x000fea0003800000 */
[----:B------:R-:W-:Y:S01]  /*1ca0*/  BPT.TRAP 0x1 ;  /* 0x000000040000795c */ /* 0x000fe20000300000 */
.L_x_22:
[----:B------:R-:W-:Y:S01]  /*1cb0*/  ULEA UR6, UR5, UR12, 0x3 ;  /* 0x0000000c05067291 */ /* 0x000fe2000f8e183f */
[----:B0-----:R-:W-:-:S05]  /*1cc0*/  IMAD.U32 R16, RZ, RZ, UR4 ;  /* 0x00000004ff107e24 */ /* 0x001fca000f8e00ff */
[----:B------:R-:W-:-:S04]  /*1cd0*/  SHF.L.U32 R16, R16, 0x1f, RZ ;  /* 0x0000001f10107819 */ /* 0x000fc800000006ff */
[----:B------:R0:W1:Y:S01]  /*1ce0*/  SYNCS.PHASECHK.TRANS64.TRYWAIT P0, [UR6], R16 ;  /* 0x00000010ff0075a7 */ /* 0x0000620008000146 */
[----:B------:R-:W-:Y:S05]  /*1cf0*/  @!P1 BRA `(.L_x_23) ;  /* 0x0000000000049947 */ /* 0x000fea0003800000 */
[----:B------:R-:W-:Y:S01]  /*1d00*/  BPT.TRAP 0x1 ;  /* 0x000000040000795c */ /* 0x000fe20000300000 */
.L_x_23:
[----:B-1----:R-:W-:Y:S05]  /*1d10*/  @P0 BRA `(.L_x_24) ;  /* 0x0000000000080947 */ /* 0x002fea0003800000 */
[----:B------:R-:W1:Y:S02]  /*1d20*/  SYNCS.PHASECHK.TRANS64.TRYWAIT P0, [UR6], R16 ;  /* 0x00000010ff0075a7 */ /* 0x000e640008000146 */
[----:B-1----:R-:W-:Y:S05]  /*1d30*/  @!P0 BRA `(.L_x_25) ;  /* 0x0000005800c08947 */ /* 0x002fea0003800000 */
.L_x_24:
[----:B------:R-:W-:Y:S01]  /*1d40*/  ULEA UR8, UR5, UR18, 0x8 ;  /* 0x0000001205087291 */ /* 0x000fe2000f8e403f */
[----:B------:R-:W-:Y:S01]  /*1d50*/  WARPGROUP.ARRIVE ;  /* 0x00000000000079c5 */ /* 0x000fe20000000000 */
[----:B------:R-:W-:Y:S01]  /*1d60*/  ULEA UR10, UR5, UR17, 0x8 ;  /* 0x00000011050a7291 */ /* 0x000fe2000f8e403f */
[----:B------:R-:W-:Y:S01]  /*1d70*/  CS2R R22, SRZ ;  /* 0x0000000000167805 */ /* 0x000fe2000001ff00 */
[----:B------:R-:W-:Y:S01]  /*1d80*/  UMOV UR9, 0x80000020 ;  /* 0x8000002000097882 */ /* 0x000fe20000000000 */
[----:B------:R-:W-:Y:S01]  /*1d90*/  UMOV UR11, 0x80000020 ;  /* 0x80000020000b7882 */ /* 0x000fe20000000000 */
[----:B------:R-:W-:Y:S01]  /*1da0*/  ULDC UR7, c[0x0][0x50c] ;  /* 0x0001430000077ab9 */ /* 0x000fe20000000800 */
[----:B------:R-:W-:Y:S01]  /*1db0*/  UMOV UR6, 0x2 ;  /* 0x0000000200067882 */ /* 0x000fe20000000000 */
[----:B------:R-:W-:Y:S01]  /*1dc0*/  UISETP.NE.AND UP0, UPT, UR7, 0x2, UPT ;  /* 0x000000020700788c */ /* 0x000fe2000bf05270 */
[----:B------:R-:W-:Y:S02]  /*1dd0*/  CS2R R56, SRZ ;  /* 0x0000000000387805 */ /* 0x000fe4000001ff00 */
[----:B------:R-:W-:Y:S01]  /*1de0*/  CS2R R58, SRZ ;  /* 0x00000000003a7805 */ /* 0x000fe2000001ff00 */
[----:B------:R-:W-:Y:S01]  /*1df0*/  QGMMA.64x64x32.F32.E5M2.E5M2 R24, gdesc[UR8], RZ, !UPT ;  /* 0x00e00000081879f3 */ /* 0x000fe2000c7038ff */
[----:B------:R-:W-:Y:S01]  /*1e00*/  USEL UR7, URZ, 0x1, UP0 ;  /* 0x000000013f077887 */ /* 0x000fe20008000000 */
[----:B------:R-:W-:Y:S01]  /*1e10*/  CS2R R60, SRZ ;  /* 0x00000000003c7805 */ /* 0x000fe2000001ff00 */
[----:B------:R-:W-:Y:S01]  /*1e20*/  UIADD3 UR8, UR8, 0x2, URZ ;  /* 0x0000000208087890 */ /* 0x000fe2000fffe03f */
[----:B------:R-:W-:Y:S01]  /*1e30*/  CS2R R62, SRZ ;  /* 0x00000000003e7805 */ /* 0x000fe2000001ff00 */
[----:B------:R-:W-:Y:S01]  /*1e40*/  UIADD3 UR10, UR10, 0x2, URZ ;  /* 0x000000020a0a7890 */ /* 0x000fe2000fffe03f */
[----:B------:R-:W-:-:S02]  /*1e50*/  CS2R R64, SRZ ;  /* 0x0000000000407805 */ /* 0x000fc4000001ff00 */
[----:B------:R-:W-:Y:S01]  /*1e60*/  ISETP.NE.AND P0, PT, RZ, UR7, PT ;  /* 0x00000007ff007c0c */ /* 0x000fe2000bf05270 */
[----:B------:R-:W-:Y:S01]  /*1e70*/  UMOV UR9, 0x80000020 ;  /* 0x8000002000097882 */ /* 0x000fe20000000000 */
[----:B------:R-:W-:Y:S01]  /*1e80*/  UMOV UR11, 0x80000020 ;  /* 0x80000020000b7882 */ /* 0x000fe20000000000 */
        /* <DEDUP_REMOVED lines=10> */
[----:B------:R-:W-:Y:S01]  /*1f30*/  QGMMA.64x64x32.F32.E5M2.E5M2 R24, gdesc[UR8], R24, gsb0 ;  /* 0x00e00000081879f3 */ /* 0x000fe20008003818 */
[----:B------:R-:W-:Y:S05]  /*1f40*/  @!P0 BRA `(.L_x_26) ;  /* 0x0000000000888947 */ /* 0x000fea0003800000 */
[----:B------:R-:W-:Y:S02]  /*1f50*/  WARPGROUP.DEPBAR.LE gsb0, 0x0 ;  /* 0x00008000000079c5 */ /* 0x000fe40000010000 */
[----:B------:R-:W-:-:S01]  /*1f60*/  FADD R85, RZ, R24 ;  /* 0x00000018ff557221 */ /* 0x000fc20000000000 */
[----:B------:R-:W-:Y:S01]  /*1f70*/  FADD R84, RZ, R25 ;  /* 0x00000019ff547221 */ /* 0x000fe20000000000 */
        /* <DEDUP_REMOVED lines=30> */
[----:B------:R-:W-:-:S06]  /*2160*/  UMOV UR6, URZ ;  /* 0x0000003f00067c82 */ /* 0x000fcc0008000000 */
.L_x_26:
[----:B------:R-:W-:-:S04]  /*2170*/  UIADD3 UR19, UR5, 0x1, URZ ;  /* 0x0000000105137890 */ /* 0x000fc8000fffe03f */
[----:B------:R-:W-:-:S04]  /*2180*/  UISETP.NE.AND UP0, UPT, UR19, 0x1c, UPT ;  /* 0x0000001c1300788c */ /* 0x000fc8000bf05270 */
[----:B------:R-:W-:Y:S02]  /*2190*/  USEL UR8, URZ, 0x1, UP0 ;  /* 0x000000013f087887 */ /* 0x000fe40008000000 */
[----:B------:R-:W-:Y:S02]  /*21a0*/  USEL UR19, UR19, URZ, UP0 ;  /* 0x0000003f13137287 */ /* 0x000fe40008000000 */
[----:B------:R-:W-:-:S06]  /*21b0*/  ULOP3.LUT UR8, UR4, UR8, URZ, 0x3c, !UPT ;  /* 0x0000000804087292 */ /* 0x000fcc000f8e3c3f */
[----:B------:R-:W-:Y:S01]  /*21c0*/  IMAD.U32 R88, RZ, RZ, UR8 ;  /* 0x00000008ff587e24 */ /* 0x000fe2000f8e00ff */
[----:B------:R-:W-:-:S06]  /*21d0*/  UMOV UR8, 0x1 ;  /* 0x0000000100087882 */ /* 0x000fcc0000000000 */
.L_x_21:
[----:B------:R-:W-:-:S06]  /*21e0*/  UISETP.GE.AND UP0, UPT, UR14, 0x1, UPT ;  /* 0x000000010e00788c */ /* 0x000fcc000bf06270 */
[----:B------:R-:W-:-:S13]  /*21f0*/  PLOP3.LUT P0, PT, PT, PT, UP0, 0x80, 0x0 ;  /* 0x000000000000781c */ /* 0x000fda0003f0f008 */
[----:B------:R-:W-:Y:S05]  /*2200*/  @!P0 BRA `(.L_x_27) ;  /* 0x0000000400688947 */ /* 0x000fea0003800000 */
[----:B01----:R-:W-:Y:S01]  /*2210*/  IMAD.U32 R16, RZ, RZ, UR14 ;  /* 0x0000000eff107e24 */ /* 0x003fe2000f8e00ff */
[----:B------:R-:W-:Y:S01]  /*2220*/  ULDC UR25, c[0x0][0x50c] ;  /* 0x0001430000197ab9 */ /* 0x000fe20000000800 */
[----:B------:R-:W-:-:S07]  /*2230*/  IMAD.U32 R17, RZ, RZ, UR5 ;  /* 0x00000005ff117e24 */ /* 0x000fce000f8e00ff */
.L_x_35:
[----:B------:R-:W-:-:S13]  /*2240*/  ISETP.NE.AND P1, PT, R86, 0x3, PT ;  /* 0x000000035600780c */ /* 0x000fda0003f25270 */
[----:B------:R-:W-:Y:S05]  /*2250*/  @!P1 BRA `(.L_x_28) ;  /* 0x0000000000049947 */ /* 0x000fea0003800000 */
[----:B------:R-:W-:Y:S01]  /*2260*/  BPT.TRAP 0x1 ;  /* 0x000000040000795c */ /* 0x000fe20000300000 */
.L_x_28:
[----:B------:R-:W-:Y:S01]  /*2270*/  ULEA UR9, UR19, UR12, 0x3 ;  /* 0x0000000c13097291 */ /* 0x000fe2000f8e183f */
[----:B------:R-:W-:-:S08]  /*2280*/  SHF.L.U32 R18, R88, 0x1f, RZ ;  /* 0x0000001f58127819 */ /* 0x000fd000000006ff */
[----:B------:R0:W1:Y:S01]  /*2290*/  SYNCS.PHASECHK.TRANS64.TRYWAIT P0, [UR9], R18 ;  /* 0x00000012ff0075a7 */ /* 0x0000620008000149 */
[----:B------:R-:W-:Y:S05]  /*22a0*/  @!P1 BRA `(.L_x_29) ;  /* 0x0000000000049947 */ /* 0x000fea0003800000 */
[----:B------:R-:W-:Y:S01]  /*22b0*/  BPT.TRAP 0x1 ;  /* 0x000000040000795c */ /* 0x000fe20000300000 */
.L_x_29:
[----:B-1----:R-:W-:Y:S05]  /*22c0*/  @P0 BRA `(.L_x_30) ;  /* 0x0000000000080947 */ /* 0x002fea0003800000 */
[----:B------:R-:W1:Y:S02]  /*22d0*/  SYNCS.PHASECHK.TRANS64.TRYWAIT P0, [UR9], R18 ;  /* 0x00000012ff0075a7 */ /* 0x000e640008000149 */
[----:B-1----:R-:W-:Y:S05]  /*22e0*/  @!P0 BRA `(.L_x_31) ;  /* 0x00000054006c8947 */ /* 0x002fea0003800000 */
.L_x_30:
[----:B------:R-:W-:Y:S01]  /*22f0*/  UISETP.NE.AND UP0, UPT, UR7, URZ, UPT ;  /* 0x0000003f0700728c */ /* 0x000fe2000bf05270 */
[----:B------:R-:W-:Y:S01]  /*2300*/  WARPGROUP.ARRIVE ;  /* 0x00000000000079c5 */ /* 0x000fe20000000000 */
[----:B------:R-:W-:Y:S02]  /*2310*/  ULEA UR10, UR19, UR17, 0x8 ;  /* 0x00000011130a7291 */ /* 0x000fe4000f8e403f */
[----:B------:R-:W-:Y:S01]  /*2320*/  USEL UR8, UR8, URZ, !UP0 ;  /* 0x0000003f08087287 */ /* 0x000fe2000c000000 */
[----:B------:R-:W-:Y:S01]  /*2330*/  UMOV UR9, 0x80000020 ;  /* 0x8000002000097882 */ /* 0x000fe20000000000 */
[----:B------:R-:W-:Y:S02]  /*2340*/  UMOV UR11, 0x80000020 ;  /* 0x80000020000b7882 */ /* 0x000fe40000000000 */
[----:B------:R-:W-:Y:S02]  /*2350*/  UISETP.NE.U32.AND UP0, UPT, UR8, URZ, UPT ;  /* 0x0000003f0800728c */ /* 0x000fe4000bf05070 */
[----:B------:R-:W-:-:S02]  /*2360*/  ULEA UR8, UR19, UR18, 0x8 ;  /* 0x0000001213087291 */ /* 0x000fc4000f8e403f */
[----:B------:R-:W-:-:S07]  /*2370*/  UIADD3 UR6, UR6, 0x2, URZ ;  /* 0x0000000206067890 */ /* 0x000fce000fffe03f */
[----:B------:R-:W-:Y:S01]  /*2380*/  QGMMA.64x64x32.F32.E5M2.E5M2 R24, gdesc[UR8], R24, UP0 ;  /* 0x00e00000081879f3 */ /* 0x000fe2000bf03818 */
[----:B------:R-:W-:Y:S02]  /*2390*/  UIADD3 UR8, UR8, 0x2, URZ ;  /* 0x0000000208087890 */ /* 0x000fe4000fffe03f */
[----:B------:R-:W-:Y:S01]  /*23a0*/  UIADD3 UR10, UR10, 0x2, URZ ;  /* 0x000000020a0a7890 */ /* 0x000fe2000fffe03f */
[----:B------:R-:W-:Y:S01]  /*23b0*/  UMOV UR9, 0x80000020 ;  /* 0x8000002000097882 */ /* 0x000fe20000000000 */
[----:B------:R-:W-:Y:S01]  /*23c0*/  UMOV UR11, 0x80000020 ;  /* 0x80000020000b7882 */ /* 0x000fe20000000000 */
[----:B------:R-:W-:-:S04]  /*23d0*/  UISETP.NE.AND UP0, UPT, UR6, UR25, UPT ;  /* 0x000000190600728c */ /* 0x000fc8000bf05270 */
[----:B------:R-:W-:-:S06]  /*23e0*/  USEL UR7, URZ, 0x1, UP0 ;  /* 0x000000013f077887 */ /* 0x000fcc0008000000 */
[----:B------:R-:W-:Y:S01]  /*23f0*/  ISETP.NE.AND P0, PT, RZ, UR7, PT ;  /* 0x00000007ff007c0c */ /* 0x000fe2000bf05270 */
[----:B------:R-:W-:Y:S03]  /*2400*/  QGMMA.64x64x32.F32.E5M2.E5M2 R24, gdesc[UR8], R24, gsb0 ;  /* 0x00e00000081879f3 */ /* 0x000fe60008003818 */
[----:B------:R-:W-:-:S09]  /*2410*/  WARPGROUP.DEPBAR.LE gsb0, 0x1 ;  /* 0x00008000000079c5 */ /* 0x000fd20000010100 */
[----:B------:R-:W-:Y:S05]  /*2420*/  @!P0 BRA `(.L_x_32) ;  /* 0x0000000000888947 */ /* 0x000fea0003800000 */
[----:B------:R-:W-:Y:S02]  /*2430*/  WARPGROUP.DEPBAR.LE gsb0, 0x0 ;  /* 0x00008000000079c5 */ /* 0x000fe40000010000 */
[----:B------:R-:W-:-:S01]  /*2440*/  FADD R85, R24, R85 ;  /* 0x0000005518557221 */ /* 0x000fc20000000000 */
[----:B------:R-:W-:Y:S01]  /*2450*/  FADD R84, R25, R84 ;  /* 0x0000005419547221 */ /* 0x000fe20000000000 */
        /* <DEDUP_REMOVED lines=30> */
[----:B------:R-:W-:-:S06]  /*2640*/  UMOV UR6, URZ ;  /* 0x0000003f00067c82 */ /* 0x000fcc0008000000 */
.L_x_32:
[----:B------:R-:W-:Y:S05]  /*2650*/  @!P1 BRA `(.L_x_33) ;  /* 0x0000000000049947 */ /* 0x000fea0003800000 */
[----:B------:R-:W-:Y:S01]  /*2660*/  BPT.TRAP 0x1 ;  /* 0x000000040000795c */ /* 0x000fe20000300000 */
.L_x_33:
[----:B------:R-:W-:-:S13]  /*2670*/  ISETP.NE.AND P0, PT, R13, RZ, PT ;  /* 0x000000ff0d00720c */ /* 0x000fda0003f05270 */
[----:B01----:R-:W-:-:S05]  /*2680*/  @P0 LEA R18, R17, UR12, 0x3 ;  /* 0x0000000c11120c11 */ /* 0x003fca000f8e18ff */
[----:B------:R-:W-:-:S05]  /*2690*/  @P0 VIADD R19, R18, 0xe0 ;  /* 0x000000e012130836 */ /* 0x000fca0000000000 */
[----:B------:R-:W-:-:S04]  /*26a0*/  @P0 PRMT R19, R12, 0x654, R19 ;  /* 0x000006540c130816 */ /* 0x000fc80000000013 */
[----:B------:R0:W-:Y:S01]  /*26b0*/  @P0 SYNCS.ARRIVE.TRANS64.RED.A1T0 RZ, [R19+URZ], RZ ;  /* 0x000000ff13ff09a7 */ /* 0x0001e2000810043f */
[----:B------:R-:W-:-:S13]  /*26c0*/  ISETP.GT.U32.AND P0, PT, R7, 0x1, PT ;  /* 0x000000010700780c */ /* 0x000fda0003f04070 */
[----:B0-----:R-:W-:Y:S05]  /*26d0*/  @P0 BRA `(.L_x_34) ;  /* 0x0000000000040947 */ /* 0x001fea0003800000 */
[----:B------:R-:W-:Y:S01]  /*26e0*/  BPT.TRAP 0x1 ;  /* 0x000000040000795c */ /* 0x000fe20000300000 */
.L_x_34:
[----:B------:R-:W-:Y:S01]  /*26f0*/  UIADD3 UR19, UR19, 0x1, URZ ;  /* 0x0000000113137890 */ /* 0x000fe2000fffe03f */
[C---:B------:R-:W-:Y:S01]  /*2700*/  ISETP.GT.AND P1, PT, R16.reuse, 0x1, PT ;  /* 0x000000011000780c */ /* 0x040fe20003f24270 */
[----:B------:R-:W-:Y:S02]  /*2710*/  VIADD R17, R17, 0x1 ;  /* 0x0000000111117836 */ /* 0x000fe40000000000 */
[----:B------:R-:W-:Y:S01]  /*2720*/  UISETP.NE.AND UP0, UPT, UR19, 0x1c, UPT ;  /* 0x0000001c1300788c */ /* 0x000fe2000bf05270 */
[----:B------:R-:W-:Y:S02]  /*2730*/  VIADD R16, R16, 0xffffffff ;  /* 0xffffffff10107836 */ /* 0x000fe40000000000 */
[C---:B------:R-:W-:Y:S01]  /*2740*/  ISETP.NE.AND P0, PT, R17.reuse, 0x1c, PT ;  /* 0x0000001c1100780c */ /* 0x040fe20003f05270 */
[----:B------:R-:W-:Y:S02]  /*2750*/  USEL UR8, URZ, 0x1, UP0 ;  /* 0x000000013f087887 */ /* 0x000fe40008000000 */
[----:B------:R-:W-:Y:S01]  /*2760*/  USEL UR19, UR19, URZ, UP0 ;  /* 0x0000003f13137287 */ /* 0x000fe20008000000 */
[----:B------:R-:W-:-:S03]  /*2770*/  SEL R17, R17, RZ, P0 ;  /* 0x000000ff11117207 */ /* 0x000fc60000000000 */
[----:B------:R-:W-:Y:S01]  /*2780*/  LOP3.LUT R88, R88, UR8, RZ, 0x3c, !PT ;  /* 0x0000000858587c12 */ /* 0x000fe2000f8e3cff */
[----:B------:R-:W-:Y:S01]  /*2790*/  UMOV UR8, 0x1 ;  /* 0x0000000100087882 */ /* 0x000fe20000000000 */
[----:B------:R-:W-:Y:S06]  /*27a0*/  @P1 BRA `(.L_x_35) ;  /* 0xfffffff800a41947 */ /* 0x000fec000383ffff */
.L_x_27:
[----:B------:R-:W-:Y:S01]  /*27b0*/  UISETP.NE.AND UP0, UPT, UR6, URZ, UPT ;  /* 0x0000003f0600728c */ /* 0x000fe2000bf05270 */
[----:B01----:R-:W0:Y:S01]  /*27c0*/  LDC R16, c[0x0][0x28c] ;  /* 0x0000a300ff107b82 */ /* 0x003e220000000800 */
[----:B------:R-:W-:Y:S02]  /*27d0*/  IMAD.U32 R17, RZ, RZ, UR24 ;  /* 0x00000018ff117e24 */ /* 0x000fe4000f8e00ff */
[----:B------:R-:W-:-:S06]  /*27e0*/  USEL UR6, URZ, 0x1, !UP0 ;  /* 0x000000013f067887 */ /* 0x000fcc000c000000 */
[----:B------:R-:W-:-:S13]  /*27f0*/  ISETP.NE.AND P0, PT, RZ, UR6, PT ;  /* 0x00000006ff007c0c */ /* 0x000fda000bf05270 */
[----:B------:R-:W-:Y:S05]  /*2800*/  @!P0 BRA `(.L_x_36) ;  /* 0x0000000000848947 */ /* 0x000fea0003800000 */
[----:B------:R-:W-:Y:S02]  /*2810*/  WARPGROUP.DEPBAR.LE gsb0, 0x0 ;  /* 0x00008000000079c5 */ /* 0x000fe40000010000 */
[----:B------:R-:W-:Y:S01]  /*2820*/  FADD R85, R24, R85 ;  /* 0x0000005518557221 */ /* 0x000fe20000000000 */
        /* <DEDUP_REMOVED lines=30> */
[----:B------:R-:W-:-:S07]  /*2a10*/  FADD R22, R22, R55 ;  /* 0x0000003716167221 */ /* 0x000fce0000000000 */
.L_x_36:
[----:B0-----:R-:W-:Y:S01]  /*2a20*/  ISETP.GE.AND P0, PT, R16, 0x1, PT ;  /* 0x000000011000780c */ /* 0x001fe20003f06270 */
[----:B------:R0:W-:Y:S01]  /*2a30*/  SYNCS.ARRIVE.TRANS64.A1T0 RZ, [R17+UR23], RZ ;  /* 0x000000ff11ff79a7 */ /* 0x0001e20008100017 */
[----:B------:R-:W-:-:S11]  /*2a40*/  WARPGROUP.DEPBAR.LE gsb0, 0x0 ;  /* 0x00008000000079c5 */ /* 0x000fd60000010000 */
[----:B------:R-:W-:Y:S05]  /*2a50*/  @!P0 BRA `(.L_x_37) ;  /* 0x0000000000488947 */ /* 0x000fea0003800000 */
[----:B------:R-:W-:-:S13]  /*2a60*/  ISETP.NE.AND P0, PT, R86, 0x3, PT ;  /* 0x000000035600780c */ /* 0x000fda0003f05270 */
[----:B------:R-:W-:Y:S05]  /*2a70*/  @!P0 BRA `(.L_x_38) ;  /* 0x0000000000048947 */ /* 0x000fea0003800000 */
[----:B------:R-:W-:Y:S01]  /*2a80*/  BPT.TRAP 0x1 ;  /* 0x000000040000795c */ /* 0x000fe20000300000 */
.L_x_38:
[----:B------:R-:W-:-:S13]  /*2a90*/  ISETP.NE.AND P0, PT, R13, RZ, PT ;  /* 0x000000ff0d00720c */ /* 0x000fda0003f05270 */
[----:B------:R-:W-:-:S05]  /*2aa0*/  VOTEU.ANY UP0, P0 ;  /* 0x00000000003f7886 */ /* 0x000fca0000000100 */
[----:B------:R-:W-:-:S06]  /*2ab0*/  @UP0 UIADD3 UR6, UR14, UR5, URZ ;  /* 0x000000050e060290 */ /* 0x000fcc000fffe03f */
[----:B------:R-:W-:Y:S02]  /*2ac0*/  IMAD.U32 R16, RZ, RZ, UR6 ;  /* 0x00000006ff107e24 */ /* 0x000fe4000f8e00ff */
[----:B------:R-:W-:-:S03]  /*2ad0*/  IMAD.U32 R19, RZ, RZ, UR6 ;  /* 0x00000006ff137e24 */ /* 0x000fc6000f8e00ff */
[----:B------:R-:W-:-:S05]  /*2ae0*/  @P0 SHF.R.U32.HI R16, RZ, 0x2, R16 ;  /* 0x00000002ff100819 */ /* 0x000fca0000011610 */
[----:B0-----:R-:W-:-:S04]  /*2af0*/  @P0 IMAD.WIDE.U32 R16, R16, 0x24924925, RZ ;  /* 0x2492492510100825 */ /* 0x001fc800078e00ff */
[----:B------:R-:W-:-:S05]  /*2b00*/  @P0 IMAD R16, R17, -0x1c, R19 ;  /* 0xffffffe411100824 */ /* 0x000fca00078e0213 */
[----:B------:R-:W-:-:S05]  /*2b10*/  @P0 LEA R16, R16, UR12, 0x3 ;  /* 0x0000000c10100c11 */ /* 0x000fca000f8e18ff */
[----:B------:R-:W-:-:S05]  /*2b20*/  @P0 VIADD R17, R16, 0xe0 ;  /* 0x000000e010110836 */ /* 0x000fca0000000000 */
[----:B------:R-:W-:-:S04]  /*2b30*/  @P0 PRMT R17, R12, 0x654, R17 ;  /* 0x000006540c110816 */ /* 0x000fc80000000011 */
[----:B------:R1:W-:Y:S01]  /*2b40*/  @P0 SYNCS.ARRIVE.TRANS64.RED.A1T0 RZ, [R17+URZ], RZ ;  /* 0x000000ff11ff09a7 */ /* 0x0003e2000810043f */
[----:B------:R-:W-:-:S13]  /*2b50*/  ISETP.GT.U32.AND P0, PT, R7, 0x1, PT ;  /* 0x000000010700780c */ /* 0x000fda0003f04070 */
[----:B-1----:R-:W-:Y:S05]  /*2b60*/  @P0 BRA `(.L_x_37) ;  /* 0x0000000000040947 */ /* 0x002fea0003800000 */
[----:B------:R-:W-:Y:S01]  /*2b70*/  BPT.TRAP 0x1 ;  /* 0x000000040000795c */ /* 0x000fe20000300000 */
.L_x_37:
[----:B------:R-:W-:Y:S01]  /*2b80*/  SHF.L.U32 R16, R87, 0x1f, RZ ;  /* 0x0000001f57107819 */ /* 0x000fe200000006ff */
[----:B------:R-:W-:Y:S01]  /*2b90*/  UIADD3 UR5, UR22, UR5, URZ ;  /* 0x0000000516057290 */ /* 0x000fe2000fffe03f */
[----:B------:R-:W1:Y:S01]  /*2ba0*/  LDC R31, c[0x0][0x288] ;  /* 0x0000a200ff1f7b82 */ /* 0x000e620000000800 */
[----:B------:R-:W-:Y:S01]  /*2bb0*/  UISETP.GE.U32.AND UP1, UPT, UR22, 0x1c, UPT ;  /* 0x0000001c1600788c */ /* 0x000fe2000bf26070 */
[----:B------:R-:W-:Y:S01]  /*2bc0*/  IMAD.SHL.U32 R24, R20, 0x2, RZ ;  /* 0x0000000214187824 */ /* 0x000fe200078e00ff */
[----:B------:R-:W-:Y:S02]  /*2bd0*/  UISETP.GT.U32.AND UP0, UPT, UR5, 0x1b, UPT ;  /* 0x0000001b0500788c */ /* 0x000fe4000bf04070 */
[----:B------:R-:W-:Y:S02]  /*2be0*/  USHF.R.U32.HI UR6, URZ, 0x2, UR5 ;  /* 0x000000023f067899 */ /* 0x000fe40008011605 */
[----:B------:R-:W-:Y:S01]  /*2bf0*/  UISETP.LT.U32.AND UP0, UPT, UR22, 0x1c, UP0 ;  /* 0x0000001c1600788c */ /* 0x000fe20008701070 */
[----:B------:R-:W4:Y:S01]  /*2c00*/  SYNCS.PHASECHK.TRANS64.TRYWAIT P0, [UR15+0x8], R16 ;  /* 0x00000810ff0075a7 */ /* 0x000f22000800014f */
[----:B------:R-:W-:Y:S01]  /*2c10*/  UIMAD.WIDE.U32 UR6, UR6, 0x24924925, URZ ;  /* 0x24924925060678a5 */ /* 0x000fe2000f8e003f */
[----:B------:R-:W-:Y:S01]  /*2c20*/  SHF.R.S32.HI R25, RZ, 0x1f, R24 ;  /* 0x0000001fff197819 */ /* 0x000fe20000011418 */
[----:B------:R-:W-:-:S02]  /*2c30*/  USEL UR8, URZ, 0x1, !UP0 ;  /* 0x000000013f087887 */ /* 0x000fc4000c000000 */
[----:B------:R-:W-:Y:S02]  /*2c40*/  UIMAD UR5, UR7, -0x1c, UR5 ;  /* 0xffffffe4070578a4 */ /* 0x000fe4000f8e0205 */
[----:B------:R-:W-:-:S04]  /*2c50*/  ULOP3.LUT UR4, UR4, UR8, URZ, 0x3c, !UPT ;  /* 0x0000000804047292 */ /* 0x000fc8000f8e3c3f */
[----:B------:R-:W-:Y:S01]  /*2c60*/  @UP1 ULOP3.LUT UR4, UR4, 0x1, UR7, 0x78, !UPT ;  /* 0x0000000104041892 */ /* 0x000fe2000f8e7807 */
[----:B-1--4-:R-:W-:Y:S11]  /*2c70*/  @!P0 BRA `(.L_x_39) ;  /* 0x0000004c00208947 */ /* 0x012ff60003800000 */
.L_x_157:
[----:B------:R-:W-:Y:S01]  /*2c80*/  IMAD.SHL.U32 R33, R4, 0x40, RZ ;  /* 0x0000004004217824 */ /* 0x000fe200078e00ff */
[----:B------:R-:W-:Y:S01]  /*2c90*/  ULDC UR8, c[0x0][0x284] ;  /* 0x0000a10000087ab9 */ /* 0x000fe20000000800 */
[----:B------:R-:W-:Y:S01]  /*2ca0*/  IMAD.SHL.U32 R4, R6, 0x40, RZ ;  /* 0x0000004006047824 */ /* 0x000fe200078e00ff */
[----:B------:R-:W-:Y:S01]  /*2cb0*/  SHF.R.S32.HI R32, RZ, 0x1f, R5 ;  /* 0x0000001fff207819 */ /* 0x000fe20000011405 */
[----:B------:R-:W-:Y:S01]  /*2cc0*/  ULDC.64 UR6, c[0x0][0x5d0] ;  /* 0x0001740000067ab9 */ /* 0x000fe20000000a00 */
[----:B------:R-:W-:Y:S01]  /*2cd0*/  SHF.R.S32.HI R30, RZ, 0x1f, R33 ;  /* 0x0000001fff1e7819 */ /* 0x000fe20000011421 */
[----:B0-----:R-:W-:Y:S01]  /*2ce0*/  IMAD.WIDE.U32 R16, R5, UR6, R24 ;  /* 0x0000000605107c25 */ /* 0x001fe2000f8e0018 */
[----:B------:R-:W-:-:S03]  /*2cf0*/  ISETP.GE.AND P0, PT, R4, UR8, PT ;  /* 0x0000000804007c0c */ /* 0x000fc6000bf06270 */
[----:B------:R-:W-:Y:S01]  /*2d00*/  IMAD R18, R32, UR6, RZ ;  /* 0x0000000620127c24 */ /* 0x000fe2000f8e02ff */
[C---:B------:R-:W-:Y:S02]  /*2d10*/  ISETP.GE.OR P0, PT, R33.reuse, R31, P0 ;  /* 0x0000001f2100720c */ /* 0x040fe40000706670 */
[----:B------:R-:W-:Y:S01]  /*2d20*/  IADD3 R16, P1, R33, R16, RZ ;  /* 0x0000001021107210 */ /* 0x000fe20007f3e0ff */
[----:B------:R-:W-:-:S05]  /*2d30*/  IMAD R19, R5, UR7, R18 ;  /* 0x0000000705137c24 */ /* 0x000fca000f8e0212 */
[----:B------:R-:W-:-:S05]  /*2d40*/  IADD3.X R17, R30, R17, R19, P1, !PT ;  /* 0x000000111e117210 */ /* 0x000fca0000ffe413 */
[----:B------:R-:W-:Y:S05]  /*2d50*/  @P0 BRA `(.L_x_40) ;  /* 0x0000002400a80947 */ /* 0x000fea0003800000 */
[----:B------:R-:W0:Y:S01]  /*2d60*/  LDC.64 R26, c[0x0][0x5c8] ;  /* 0x00017200ff1a7b82 */ /* 0x000e220000000a00 */
[----:B------:R-:W-:Y:S01]  /*2d70*/  IMAD.WIDE R28, R6, 0x40, R10 ;  /* 0x00000040061c7825 */ /* 0x000fe200078e020a */
[----:B------:R-:W-:Y:S01]  /*2d80*/  ULDC.64 UR6, c[0x0][0x5c0] ;  /* 0x0001700000067ab9 */ /* 0x000fe20000000a00 */
[----:B------:R-:W-:Y:S02]  /*2d90*/  BSSY B0, `(.L_x_40) ;  /* 0x0000266000007945 */ /* 0x000fe40003800000 */
[-C--:B0-----:R-:W-:Y:S02]  /*2da0*/  IMAD R6, R29, R26.reuse, RZ ;  /* 0x0000001a1d067224 */ /* 0x081fe400078e02ff */
[----:B------:R-:W-:-:S04]  /*2db0*/  IMAD.WIDE.U32 R16, R28, R26, R16 ;  /* 0x0000001a1c107225 */ /* 0x000fc800078e0010 */
[----:B------:R-:W-:Y:S01]  /*2dc0*/  IMAD R19, R28, R27, R6 ;  /* 0x0000001b1c137224 */ /* 0x000fe200078e0206 */
[----:B------:R-:W-:Y:S02]  /*2dd0*/  LEA R18, P0, R26, R16, 0x3 ;  /* 0x000000101a127211 */ /* 0x000fe400078018ff */
[----:B------:R-:W-:Y:S01]  /*2de0*/  IADD3 R16, P1, R16, UR6, RZ ;  /* 0x0000000610107c10 */ /* 0x000fe2000ff3e0ff */
[----:B------:R-:W-:Y:S01]  /*2df0*/  IMAD.IADD R19, R17, 0x1, R19 ;  /* 0x0000000111137824 */ /* 0x000fe200078e0213 */
[----:B------:R-:W-:-:S04]  /*2e00*/  IADD3 R18, P2, R18, UR6, RZ ;  /* 0x0000000612127c10 */ /* 0x000fc8000ff5e0ff */
[----:B------:R-:W-:Y:S01]  /*2e10*/  LEA.HI.X R6, R26, R19, R27, 0x3, P0 ;  /* 0x000000131a067211 */ /* 0x000fe200000f1c1b */
[----:B------:R-:W-:Y:S01]  /*2e20*/  IMAD R26, R20, -0x2, R31 ;  /* 0xfffffffe141a7824 */ /* 0x000fe200078e021f */
[----:B---3-5:R-:W-:Y:S02]  /*2e30*/  FSETP.NEU.AND P0, PT, R15, RZ, PT ;  /* 0x000000ff0f00720b */ /* 0x028fe40003f0d000 */
[----:B------:R-:W-:Y:S01]  /*2e40*/  IADD3.X R17, R19, UR7, RZ, P1, !PT ;  /* 0x0000000713117c10 */ /* 0x000fe20008ffe4ff */
[----:B------:R-:W-:Y:S01]  /*2e50*/  IMAD.IADD R26, R26, 0x1, -R33 ;  /* 0x000000011a1a7824 */ /* 0x000fe200078e0a21 */
[----:B------:R-:W-:Y:S01]  /*2e60*/  IADD3.X R19, R6, UR7, RZ, P2, !PT ;  /* 0x0000000706137c10 */ /* 0x000fe200097fe4ff */
[----:B------:R-:W-:-:S08]  /*2e70*/  IMAD.IADD R6, R21, 0x1, -R4 ;  /* 0x0000000115067824 */ /* 0x000fd000078e0a04 */
[----:B------:R-:W-:Y:S05]  /*2e80*/  @!P0 BRA `(.L_x_41) ;  /* 0x0000001c00188947 */ /* 0x000fea0003800000 */
[----:B------:R-:W-:Y:S01]  /*2e90*/  ULDC.64 UR6, c[0x0][0x5b8] ;  /* 0x00016e0000067ab9 */ /* 0x000fe20000000a00 */
[----:B------:R-:W-:Y:S01]  /*2ea0*/  ULDC.64 UR8, c[0x0][0x5a8] ;  /* 0x00016a0000087ab9 */ /* 0x000fe20000000a00 */
[----:B------:R-:W-:Y:S01]  /*2eb0*/  IMAD.WIDE.U32 R24, R5, UR6, R24 ;  /* 0x0000000605187c25 */ /* 0x000fe2000f8e0018 */
[----:B------:R-:W-:Y:S03]  /*2ec0*/  BSSY B1, `(.L_x_42) ;  /* 0x0000010000017945 */ /* 0x000fe60003800000 */
[----:B------:R-:W-:Y:S01]  /*2ed0*/  IMAD R4, R32, UR6, RZ ;  /* 0x0000000620047c24 */ /* 0x000fe2000f8e02ff */
[----:B------:R-:W-:-:S03]  /*2ee0*/  IADD3 R24, P0, R33, R24, RZ ;  /* 0x0000001821187210 */ /* 0x000fc60007f1e0ff */
[----:B------:R-:W-:Y:S01]  /*2ef0*/  IMAD R5, R5, UR7, R4 ;  /* 0x0000000705057c24 */ /* 0x000fe2000f8e0204 */
[----:B------:R-:W-:Y:S02]  /*2f00*/  ULDC.64 UR6, c[0x0][0x5b0] ;  /* 0x00016c0000067ab9 */ /* 0x000fe40000000a00 */
[----:B------:R-:W-:Y:S02]  /*2f10*/  IMAD R27, R29, UR6, RZ ;  /* 0x000000061d1b7c24 */ /* 0x000fe4000f8e02ff */
[----:B------:R-:W-:Y:S02]  /*2f20*/  IADD3.X R25, R30, R25, R5, P0, !PT ;  /* 0x000000191e197210 */ /* 0x000fe400007fe405 */
[----:B------:R-:W-:Y:S01]  /*2f30*/  ISETP.GE.AND P0, PT, R26, 0x1, PT ;  /* 0x000000011a00780c */ /* 0x000fe20003f06270 */
[C---:B------:R-:W-:Y:S02]  /*2f40*/  IMAD R27, R28.reuse, UR7, R27 ;  /* 0x000000071c1b7c24 */ /* 0x040fe4000f8e021b */
[----:B------:R-:W-:Y:S01]  /*2f50*/  IMAD.WIDE.U32 R4, R28, UR6, R24 ;  /* 0x000000061c047c25 */ /* 0x000fe2000f8e0018 */
[----:B------:R-:W-:-:S02]  /*2f60*/  ISETP.LT.OR P3, PT, R6, 0x1, !P0 ;  /* 0x000000010600780c */ /* 0x000fc40004761670 */
[----:B------:R-:W-:-:S04]  /*2f70*/  IADD3 R4, P1, R4, UR8, RZ ;  /* 0x0000000804047c10 */ /* 0x000fc8000ff3e0ff */
[--C-:B------:R-:W-:Y:S02]  /*2f80*/  IADD3.X R5, R5, UR9, R27.reuse, P1, !PT ;  /* 0x0000000905057c10 */ /* 0x100fe40008ffe41b */
[----:B------:R-:W-:-:S05]  /*2f90*/  PRMT R27, RZ, 0x7610, R27 ;  /* 0x00007610ff1b7816 */ /* 0x000fca000000001b */
[----:B------:R-:W-:Y:S05]  /*2fa0*/  @P3 BRA `(.L_x_43) ;  /* 0x0000000000043947 */ /* 0x000fea0003800000 */
[----:B------:R0:W5:Y:S02]  /*2fb0*/  LDG.E.U8 R27, desc[UR20][R4.64] ;  /* 0x00000014041b7981 */ /* 0x000164000c1e1100 */
.L_x_43:
[----:B------:R-:W-:Y:S05]  /*2fc0*/  BSYNC B1 ;  /* 0x0000000000017941 */ /* 0x000fea0003800000 */
.L_x_42:
[----:B-----5:R-:W-:Y:S01]  /*2fd0*/  LOP3.LUT R27, R27, 0xff, RZ, 0xc0, !PT ;  /* 0x000000ff1b1b7812 */ /* 0x020fe200078ec0ff */
[----:B------:R-:W-:Y:S01]  /*2fe0*/  BSSY B1, `(.L_x_44) ;  /* 0x000000c000017945 */ /* 0x000fe20003800000 */
[----:B------:R-:W-:Y:S02]  /*2ff0*/  ISETP.GE.AND P1, PT, R26, 0x2, PT ;  /* 0x000000021a00780c */ /* 0x000fe40003f26270 */
[----:B------:R-:W-:Y:S02]  /*3000*/  F2FP.F16.E5M2.UNPACK_B R27, R27 ;  /* 0x0000001bff1b723e */ /* 0x000fe400020004ff */
[----:B------:R-:W-:-:S03]  /*3010*/  ISETP.LT.OR P2, PT, R6, 0x1, !P1 ;  /* 0x000000010600780c */ /* 0x000fc60004f41670 */
[----:B------:R-:W-:Y:S01]  /*3020*/  HADD2.F32 R30, -RZ, R27.H0_H0 ;  /* 0x2000001bff1e7230 */ /* 0x000fe20000004100 */
[----:B------:R-:W-:-:S04]  /*3030*/  PRMT R27, RZ, 0x7610, R27 ;  /* 0x00007610ff1b7816 */ /* 0x000fc8000000001b */
[----:B------:R-:W-:-:S04]  /*3040*/  FMUL R30, R30, R15 ;  /* 0x0000000f1e1e7220 */ /* 0x000fc80000400000 */
[----:B--2---:R-:W-:-:S05]  /*3050*/  FFMA R30, R85, R14, R30 ;  /* 0x0000000e551e7223 */ /* 0x004fca000000001e */
[----:B------:R-:W-:-:S05]  /*3060*/  F2FP.SATFINITE.E5M2.F32.PACK_AB_MERGE_C R31, RZ, R30, RZ ;  /* 0x0000001eff1f723e */ /* 0x000fca00048060ff */
[----:B------:R1:W-:Y:S01]  /*3070*/  @!P3 STG.E.U8 desc[UR20][R16.64], R31 ;  /* 0x0000001f1000b986 */ /* 0x0003e2000c101114 */
[----:B------:R-:W-:Y:S05]  /*3080*/  @P2 BRA `(.L_x_45) ;  /* 0x0000000000042947 */ /* 0x000fea0003800000 */
[----:B------:R2:W5:Y:S02]  /*3090*/  LDG.E.U8 R27, desc[UR20][R4.64+0x1] ;  /* 0x00000114041b7981 */ /* 0x000564000c1e1100 */
.L_x_45:
[----:B------:R-:W-:Y:S05]  /*30a0*/  BSYNC B1 ;  /* 0x0000000000017941 */ /* 0x000fea0003800000 */
.L_x_44:
[----:B-----5:R-:W-:Y:S01]  /*30b0*/  LOP3.LUT R27, R27, 0xff, RZ, 0xc0, !PT ;  /* 0x000000ff1b1b7812 */ /* 0x020fe200078ec0ff */
[----:B------:R-:W-:Y:S01]  /*30c0*/  BSSY B1, `(.L_x_46) ;  /* 0x0000012000017945 */ /* 0x000fe20003800000 */
[----:B-1----:R-:W-:Y:S02]  /*30d0*/  IADD3 R31, P3, R28, 0x8, RZ ;  /* 0x000000081c1f7810 */ /* 0x002fe40007f7e0ff */
[----:B------:R-:W-:Y:S02]  /*30e0*/  F2FP.F16.E5M2.UNPACK_B R27, R27 ;  /* 0x0000001bff1b723e */ /* 0x000fe400020004ff */
[----:B------:R-:W-:Y:S01]  /*30f0*/  ISETP.LT.OR P0, PT, R6, 0x9, !P0 ;  /* 0x000000090600780c */ /* 0x000fe20004701670 */
[----:B------:R-:W-:Y:S02]  /*3100*/  IMAD.X R29, RZ, RZ, R29, P3 ;  /* 0x000000ffff1d7224 */ /* 0x000fe400018e061d */
[----:B------:R-:W-:Y:S02]  /*3110*/  HADD2.F32 R28, -RZ, R27.H0_H0 ;  /* 0x2000001bff1c7230 */ /* 0x000fe40000004100 */
[----:B------:R-:W-:-:S04]  /*3120*/  IMAD.WIDE.U32 R24, R31, UR6, R24 ;  /* 0x000000061f187c25 */ /* 0x000fc8000f8e0018 */
[----:B------:R-:W-:Y:S01]  /*3130*/  FMUL R27, R28, R15 ;  /* 0x0000000f1c1b7220 */ /* 0x000fe20000400000 */
[----:B------:R-:W-:Y:S01]  /*3140*/  IMAD R28, R29, UR6, RZ ;  /* 0x000000061d1c7c24 */ /* 0x000fe2000f8e02ff */
[----:B------:R-:W-:Y:S02]  /*3150*/  IADD3 R24, P3, R24, UR8, RZ ;  /* 0x0000000818187c10 */ /* 0x000fe4000ff7e0ff */
[----:B------:R-:W-:Y:S01]  /*3160*/  FFMA R27, R84, R14, R27 ;  /* 0x0000000e541b7223 */ /* 0x000fe2000000001b */
[----:B------:R-:W-:-:S04]  /*3170*/  IMAD R31, R31, UR7, R28 ;  /* 0x000000071f1f7c24 */ /* 0x000fc8000f8e021c */
[----:B------:R-:W-:Y:S02]  /*3180*/  F2FP.SATFINITE.E5M2.F32.PACK_AB_MERGE_C R29, RZ, R27, RZ ;  /* 0x0000001bff1d723e */ /* 0x000fe400048060ff */
[----:B------:R-:W-:Y:S02]  /*3190*/  IADD3.X R25, R25, UR9, R31, P3, !PT ;  /* 0x0000000919197c10 */ /* 0x000fe40009ffe41f */
[----:B------:R-:W-:Y:S01]  /*31a0*/  PRMT R27, RZ, 0x7610, R27 ;  /* 0x00007610ff1b7816 */ /* 0x000fe2000000001b */
[----:B------:R1:W-:Y:S01]  /*31b0*/  @!P2 STG.E.U8 desc[UR20][R16.64+0x1], R29 ;  /* 0x0000011d1000a986 */ /* 0x0003e2000c101114 */
[----:B------:R-:W-:Y:S05]  /*31c0*/  @P0 BRA `(.L_x_47) ;  /* 0x0000000000040947 */ /* 0x000fea0003800000 */
[----:B------:R3:W5:Y:S02]  /*31d0*/  LDG.E.U8 R27, desc[UR20][R24.64] ;  /* 0x00000014181b7981 */ /* 0x000764000c1e1100 */
.L_x_47:
[----:B------:R-:W-:Y:S05]  /*31e0*/  BSYNC B1 ;  /* 0x0000000000017941 */ /* 0x000fea0003800000 */
.L_x_46:
[----:B-----5:R-:W-:Y:S01]  /*31f0*/  LOP3.LUT R27, R27, 0xff, RZ, 0xc0, !PT ;  /* 0x000000ff1b1b7812 */ /* 0x020fe200078ec0ff */
[----:B------:R-:W-:Y:S01]  /*3200*/  BSSY B1, `(.L_x_48) ;  /* 0x000000b000017945 */ /* 0x000fe20003800000 */
[----:B------:R-:W-:Y:S02]  /*3210*/  ISETP.LT.OR P1, PT, R6, 0x9, !P1 ;  /* 0x000000090600780c */ /* 0x000fe40004f21670 */
[----:B------:R-:W-:-:S05]  /*3220*/  F2FP.F16.E5M2.UNPACK_B R27, R27 ;  /* 0x0000001bff1b723e */ /* 0x000fca00020004ff */
[----:B------:R-:W-:Y:S01]  /*3230*/  HADD2.F32 R28, -RZ, R27.H0_H0 ;  /* 0x2000001bff1c7230 */ /* 0x000fe20000004100 */
[----:B------:R-:W-:-:S04]  /*3240*/  PRMT R27, RZ, 0x7610, R27 ;  /* 0x00007610ff1b7816 */ /* 0x000fc8000000001b */
[----:B------:R-:W-:-:S04]  /*3250*/  FMUL R28, R28, R15 ;  /* 0x0000000f1c1c7220 */ /* 0x000fc80000400000 */
[----:B------:R-:W-:-:S05]  /*3260*/  FFMA R28, R83, R14, R28 ;  /* 0x0000000e531c7223 */ /* 0x000fca000000001c */
[----:B-1----:R-:W-:-:S05]  /*3270*/  F2FP.SATFINITE.E5M2.F32.PACK_AB_MERGE_C R29, RZ, R28, RZ ;  /* 0x0000001cff1d723e */ /* 0x002fca00048060ff */
[----:B------:R1:W-:Y:S01]  /*3280*/  @!P0 STG.E.U8 desc[UR20][R18.64], R29 ;  /* 0x0000001d12008986 */ /* 0x0003e2000c101114 */
[----:B------:R-:W-:Y:S05]  /*3290*/  @P1 BRA `(.L_x_49) ;  /* 0x0000000000041947 */ /* 0x000fea0003800000 */
[----:B------:R4:W5:Y:S02]  /*32a0*/  LDG.E.U8 R27, desc[UR20][R24.64+0x1] ;  /* 0x00000114181b7981 */ /* 0x000964000c1e1100 */
.L_x_49:
[----:B------:R-:W-:Y:S05]  /*32b0*/  BSYNC B1 ;  /* 0x0000000000017941 */ /* 0x000fea0003800000 */
.L_x_48:
[----:B-----5:R-:W-:Y:S01]  /*32c0*/  LOP3.LUT R27, R27, 0xff, RZ, 0xc0, !PT ;  /* 0x000000ff1b1b7812 */ /* 0x020fe200078ec0ff */
[----:B------:R-:W-:Y:S01]  /*32d0*/  BSSY B1, `(.L_x_50) ;  /* 0x000000c000017945 */ /* 0x000fe20003800000 */
[----:B------:R-:W-:Y:S02]  /*32e0*/  ISETP.GE.AND P0, PT, R26, 0x9, PT ;  /* 0x000000091a00780c */ /* 0x000fe40003f06270 */
[----:B------:R-:W-:Y:S02]  /*32f0*/  F2FP.F16.E5M2.UNPACK_B R27, R27 ;  /* 0x0000001bff1b723e */ /* 0x000fe400020004ff */
[----:B------:R-:W-:-:S03]  /*3300*/  ISETP.LT.OR P2, PT, R6, 0x1, !P0 ;  /* 0x000000010600780c */ /* 0x000fc60004741670 */
[----:B------:R-:W-:-:S05]  /*3310*/  HADD2.F32 R28, -RZ, R27.H0_H0 ;  /* 0x2000001bff1c7230 */ /* 0x000fca0000004100 */
[----:B------:R-:W-:-:S04]  /*3320*/  FMUL R27, R28, R15 ;  /* 0x0000000f1c1b7220 */ /* 0x000fc80000400000 */
[----:B------:R-:W-:-:S05]  /*3330*/  FFMA R27, R82, R14, R27 ;  /* 0x0000000e521b7223 */ /* 0x000fca000000001b */
[----:B-1----:R-:W-:Y:S02]  /*3340*/  F2FP.SATFINITE.E5M2.F32.PACK_AB_MERGE_C R29, RZ, R27, RZ ;  /* 0x0000001bff1d723e */ /* 0x002fe400048060ff */
[----:B------:R-:W-:-:S03]  /*3350*/  PRMT R27, RZ, 0x7610, R27 ;  /* 0x00007610ff1b7816 */ /* 0x000fc6000000001b */
[----:B------:R1:W-:Y:S01]  /*3360*/  @!P1 STG.E.U8 desc[UR20][R18.64+0x1], R29 ;  /* 0x0000011d12009986 */ /* 0x0003e2000c101114 */
[----:B------:R-:W-:Y:S05]  /*3370*/  @P2 BRA `(.L_x_51) ;  /* 0x0000000000042947 */ /* 0x000fea0003800000 */
[----:B------:R0:W5:Y:S02]  /*3380*/  LDG.E.U8 R27, desc[UR20][R4.64+0x8] ;  /* 0x00000814041b7981 */ /* 0x000164000c1e1100 */
.L_x_51:
[----:B------:R-:W-:Y:S05]  /*3390*/  BSYNC B1 ;  /* 0x0000000000017941 */ /* 0x000fea0003800000 */
.L_x_50:
        /* <DEDUP_REMOVED lines=13> */
.L_x_53:
[----:B------:R-:W-:Y:S05]  /*3470*/  BSYNC B1 ;  /* 0x0000000000017941 */ /* 0x000fea0003800000 */
.L_x_52:
[----:B-----5:R-:W-:Y:S01]  /*3480*/  LOP3.LUT R27, R27, 0xff, RZ, 0xc0, !PT ;  /* 0x000000ff1b1b7812 */ /* 0x020fe200078ec0ff */
[----:B------:R-:W-:Y:S01]  /*3490*/  BSSY B1, `(.L_x_54) ;  /* 0x000000b000017945 */ /* 0x000fe20003800000 */
[----:B------:R-:W-:Y:S02]  /*34a0*/  ISETP.LT.OR P0, PT, R6, 0x9, !P0 ;  /* 0x000000090600780c */ /* 0x000fe40004701670 */
[----:B------:R-:W-:-:S05]  /*34b0*/  F2FP.F16.E5M2.UNPACK_B R27, R27 ;  /* 0x0000001bff1b723e */ /* 0x000fca00020004ff */
        /* <DEDUP_REMOVED lines=8> */
.L_x_55:
[----:B------:R-:W-:Y:S05]  /*3540*/  BSYNC B1 ;  /* 0x0000000000017941 */ /* 0x000fea0003800000 */
.L_x_54:
        /* <DEDUP_REMOVED lines=12> */
.L_x_57:
[----:B------:R-:W-:Y:S05]  /*3610*/  BSYNC B1 ;  /* 0x0000000000017941 */ /* 0x000fea0003800000 */
.L_x_56:
        /* <DEDUP_REMOVED lines=13> */
.L_x_59:
[----:B------:R-:W-:Y:S05]  /*36f0*/  BSYNC B1 ;  /* 0x0000000000017941 */ /* 0x000fea0003800000 */
.L_x_58:
        /* <DEDUP_REMOVED lines=13> */
.L_x_61:
[----:B------:R-:W-:Y:S05]  /*37d0*/  BSYNC B1 ;  /* 0x0000000000017941 */ /* 0x000fea0003800000 */
.L_x_60:
        /* <DEDUP_REMOVED lines=12> */
.L_x_63:
[----:B------:R-:W-:Y:S05]  /*38a0*/  BSYNC B1 ;  /* 0x0000000000017941 */ /* 0x000fea0003800000 */
.L_x_62:
        /* <DEDUP_REMOVED lines=12> */
.L_x_65:
[----:B------:R-:W-:Y:S05]  /*3970*/  BSYNC B1 ;  /* 0x0000000000017941 */ /* 0x000fea0003800000 */
.L_x_64:
        /* <DEDUP_REMOVED lines=13> */
.L_x_67:
[----:B------:R-:W-:Y:S05]  /*3a50*/  BSYNC B1 ;  /* 0x0000000000017941 */ /* 0x000fea0003800000 */
.L_x_66:
        /* <DEDUP_REMOVED lines=13> */
.L_x_69:
[----:B------:R-:W-:Y:S05]  /*3b30*/  BSYNC B1 ;  /* 0x0000000000017941 */ /* 0x000fea0003800000 */
.L_x_68:
        /* <DEDUP_REMOVED lines=12> */
.L_x_71:
[----:B------:R-:W-:Y:S05]  /*3c00*/  BSYNC B1 ;  /* 0x0000000000017941 */ /* 0x000fea0003800000 */
.L_x_70:
        /* <DEDUP_REMOVED lines=12> */
.L_x_73:
[----:B------:R-:W-:Y:S05]  /*3cd0*/  BSYNC B1 ;  /* 0x0000000000017941 */ /* 0x000fea0003800000 */
.L_x_72:
        /* <DEDUP_REMOVED lines=13> */
.L_x_75:
[----:B------:R-:W-:Y:S05]  /*3db0*/  BSYNC B1 ;  /* 0x0000000000017941 */ /* 0x000fea0003800000 */
.L_x_74:
        /* <DEDUP_REMOVED lines=13> */
.L_x_77:
[----:B------:R-:W-:Y:S05]  /*3e90*/  BSYNC B1 ;  /* 0x0000000000017941 */ /* 0x000fea0003800000 */
.L_x_76:
        /* <DEDUP_REMOVED lines=12> */
.L_x_79:
[----:B------:R-:W-:Y:S05]  /*3f60*/  BSYNC B1 ;  /* 0x0000000000017941 */ /* 0x000fea0003800000 */
.L_x_78:
        /* <DEDUP_REMOVED lines=12> */
.L_x_81:
[----:B------:R-:W-:Y:S05]  /*4030*/  BSYNC B1 ;  /* 0x0000000000017941 */ /* 0x000fea0003800000 */
.L_x_80:
        /* <DEDUP_REMOVED lines=13> */
.L_x_83:
[----:B------:R-:W-:Y:S05]  /*4110*/  BSYNC B1 ;  /* 0x0000000000017941 */ /* 0x000fea0003800000 */
.L_x_82:
        /* <DEDUP_REMOVED lines=13> */
.L_x_85:
[----:B------:R-:W-:Y:S05]  /*41f0*/  BSYNC B1 ;  /* 0x0000000000017941 */ /* 0x000fea0003800000 */
.L_x_84:
        /* <DEDUP_REMOVED lines=12> */
.L_x_87:
[----:B------:R-:W-:Y:S05]  /*42c0*/  BSYNC B1 ;  /* 0x0000000000017941 */ /* 0x000fea0003800000 */
.L_x_86:
        /* <DEDUP_REMOVED lines=12> */
.L_x_89:
[----:B------:R-:W-:Y:S05]  /*4390*/  BSYNC B1 ;  /* 0x0000000000017941 */ /* 0x000fea0003800000 */
.L_x_88:
        /* <DEDUP_REMOVED lines=13> */
.L_x_91:
[----:B------:R-:W-:Y:S05]  /*4470*/  BSYNC B1 ;  /* 0x0000000000017941 */ /* 0x000fea0003800000 */
.L_x_90:
        /* <DEDUP_REMOVED lines=13> */
.L_x_93:
[----:B------:R-:W-:Y:S05]  /*4550*/  BSYNC B1 ;  /* 0x0000000000017941 */ /* 0x000fea0003800000 */
.L_x_92:
        /* <DEDUP_REMOVED lines=12> */
.L_x_95:
[----:B------:R-:W-:Y:S05]  /*4620*/  BSYNC B1 ;  /* 0x0000000000017941 */ /* 0x000fea0003800000 */
.L_x_94:
        /* <DEDUP_REMOVED lines=12> */
.L_x_97:
[----:B------:R-:W-:Y:S05]  /*46f0*/  BSYNC B1 ;  /* 0x0000000000017941 */ /* 0x000fea0003800000 */
.L_x_96:
        /* <DEDUP_REMOVED lines=13> */
.L_x_99:
[----:B------:R-:W-:Y:S05]  /*47d0*/  BSYNC B1 ;  /* 0x0000000000017941 */ /* 0x000fea0003800000 */
.L_x_98:
[----:B-----5:R-:W-:Y:S01]  /*47e0*/  LOP3.LUT R27, R27, 0xff, RZ, 0xc0, !PT ;  /* 0x000000ff1b1b7812 */ /* 0x020fe200078ec0ff */
[----:B------:R-:W-:Y:S01]  /*47f0*/  BSSY B1, `(.L_x_100) ;  /* 0x000000c000017945 */ /* 0x000fe20003800000 */
[----:B------:R-:W-:Y:S02]  /*4800*/  ISETP.GE.AND P1, PT, R26, 0x3a, PT ;  /* 0x0000003a1a00780c */ /* 0x000fe40003f26270 */
[----:B------:R-:W-:Y:S02]  /*4810*/  F2FP.F16.E5M2.UNPACK_B R27, R27 ;  /* 0x0000001bff1b723e */ /* 0x000fe400020004ff */
[----:B------:R-:W-:Y:S02]  /*4820*/  ISETP.LT.OR P3, PT, R6, 0x1, !P1 ;  /* 0x000000010600780c */ /* 0x000fe40004f61670 */
[----:B------:R-:W-:Y:S01]  /*4830*/  PRMT R26, RZ, 0x7610, R26 ;  /* 0x00007610ff1a7816 */ /* 0x000fe2000000001a */
[----:B------:R-:W-:-:S05]  /*4840*/  HADD2.F32 R28, -RZ, R27.H0_H0 ;  /* 0x2000001bff1c7230 */ /* 0x000fca0000004100 */
[----:B------:R-:W-:-:S04]  /*4850*/  FMUL R28, R28, R15 ;  /* 0x0000000f1c1c7220 */ /* 0x000fc80000400000 */
[----:B------:R-:W-:-:S05]  /*4860*/  FFMA R28, R57, R14, R28 ;  /* 0x0000000e391c7223 */ /* 0x000fca000000001c */
[----:B------:R-:W-:-:S05]  /*4870*/  F2FP.SATFINITE.E5M2.F32.PACK_AB_MERGE_C R27, RZ, R28, RZ ;  /* 0x0000001cff1b723e */ /* 0x000fca00048060ff */
[----:B------:R0:W-:Y:S01]  /*4880*/  @!P2 STG.E.U8 desc[UR20][R16.64+0x38], R27 ;  /* 0x0000381b1000a986 */ /* 0x0001e2000c101114 */
[----:B------:R-:W-:Y:S05]  /*4890*/  @P3 BRA `(.L_x_101) ;  /* 0x0000000000043947 */ /* 0x000fea0003800000 */
[----:B------:R0:W5:Y:S02]  /*48a0*/  LDG.E.U8 R26, desc[UR20][R4.64+0x39] ;  /* 0x00003914041a7981 */ /* 0x000164000c1e1100 */
.L_x_101:
[----:B------:R-:W-:Y:S05]  /*48b0*/  BSYNC B1 ;  /* 0x0000000000017941 */ /* 0x000fea0003800000 */
.L_x_100:
[----:B-----5:R-:W-:Y:S01]  /*48c0*/  LOP3.LUT R26, R26, 0xff, RZ, 0xc0, !PT ;  /* 0x000000ff1a1a7812 */ /* 0x020fe200078ec0ff */
[----:B------:R-:W-:Y:S01]  /*48d0*/  BSSY B1, `(.L_x_102) ;  /* 0x000000b000017945 */ /* 0x000fe20003800000 */
[----:B------:R-:W-:Y:S02]  /*48e0*/  ISETP.LT.OR P0, PT, R6, 0x9, !P0 ;  /* 0x000000090600780c */ /* 0x000fe40004701670 */
[----:B------:R-:W-:Y:S02]  /*48f0*/  F2FP.F16.E5M2.UNPACK_B R26, R26 ;  /* 0x0000001aff1a723e */ /* 0x000fe400020004ff */
[----:B0-2---:R-:W-:-:S03]  /*4900*/  PRMT R4, RZ, 0x7610, R4 ;  /* 0x00007610ff047816 */ /* 0x005fc60000000004 */
[----:B------:R-:W-:-:S05]  /*4910*/  HADD2.F32 R26, -RZ, R26.H0_H0 ;  /* 0x2000001aff1a7230 */ /* 0x000fca0000004100 */
[----:B------:R-:W-:-:S04]  /*4920*/  FMUL R5, R26, R15 ;  /* 0x0000000f1a057220 */ /* 0x000fc80000400000 */
[----:B------:R-:W-:-:S05]  /*4930*/  FFMA R5, R56, R14, R5 ;  /* 0x0000000e38057223 */ /* 0x000fca0000000005 */
[----:B------:R-:W-:-:S05]  /*4940*/  F2FP.SATFINITE.E5M2.F32.PACK_AB_MERGE_C R5, RZ, R5, RZ ;  /* 0x00000005ff05723e */ /* 0x000fca00048060ff */
[----:B------:R0:W-:Y:S01]  /*4950*/  @!P3 STG.E.U8 desc[UR20][R16.64+0x39], R5 ;  /* 0x000039051000b986 */ /* 0x0001e2000c101114 */
[----:B------:R-:W-:Y:S05]  /*4960*/  @P0 BRA `(.L_x_103) ;  /* 0x0000000000040947 */ /* 0x000fea0003800000 */
[----:B------:R2:W5:Y:S02]  /*4970*/  LDG.E.U8 R4, desc[UR20][R24.64+0x38] ;  /* 0x0000381418047981 */ /* 0x000564000c1e1100 */
.L_x_103:
[----:B------:R-:W-:Y:S05]  /*4980*/  BSYNC B1 ;  /* 0x0000000000017941 */ /* 0x000fea0003800000 */
.L_x_102:
[----:B-----5:R-:W-:Y:S01]  /*4990*/  LOP3.LUT R4, R4, 0xff, RZ, 0xc0, !PT ;  /* 0x000000ff04047812 */ /* 0x020fe200078ec0ff */
[----:B------:R-:W-:Y:S01]  /*49a0*/  BSSY B1, `(.L_x_104) ;  /* 0x000000b000017945 */ /* 0x000fe20003800000 */
[----:B------:R-:W-:Y:S02]  /*49b0*/  ISETP.LT.OR P1, PT, R6, 0x9, !P1 ;  /* 0x000000090600780c */ /* 0x000fe40004f21670 */
[----:B------:R-:W-:-:S05]  /*49c0*/  F2FP.F16.E5M2.UNPACK_B R4, R4 ;  /* 0x00000004ff04723e */ /* 0x000fca00020004ff */
[----:B------:R-:W-:-:S05]  /*49d0*/  HADD2.F32 R4, -RZ, R4.H0_H0 ;  /* 0x20000004ff047230 */ /* 0x000fca0000004100 */
[----:B------:R-:W-:-:S04]  /*49e0*/  FMUL R4, R4, R15 ;  /* 0x0000000f04047220 */ /* 0x000fc80000400000 */
[----:B------:R-:W-:-:S05]  /*49f0*/  FFMA R4, R23, R14, R4 ;  /* 0x0000000e17047223 */ /* 0x000fca0000000004 */
[----:B0-----:R-:W-:Y:S02]  /*4a00*/  F2FP.SATFINITE.E5M2.F32.PACK_AB_MERGE_C R5, RZ, R4, RZ ;  /* 0x00000004ff05723e */ /* 0x001fe400048060ff */
[----:B------:R-:W-:-:S03]  /*4a10*/  PRMT R4, RZ, 0x7610, R4 ;  /* 0x00007610ff047816 */ /* 0x000fc60000000004 */
[----:B------:R0:W-:Y:S01]  /*4a20*/  @!P0 STG.E.U8 desc[UR20][R18.64+0x38], R5 ;  /* 0x0000380512008986 */ /* 0x0001e2000c101114 */
[----:B------:R-:W-:Y:S05]  /*4a30*/  @P1 BRA `(.L_x_105) ;  /* 0x0000000000041947 */ /* 0x000fea0003800000 */
[----:B------:R0:W5:Y:S02]  /*4a40*/  LDG.E.U8 R4, desc[UR20][R24.64+0x39] ;  /* 0x0000391418047981 */ /* 0x000164000c1e1100 */
.L_x_105:
[----:B------:R-:W-:Y:S05]  /*4a50*/  BSYNC B1 ;  /* 0x0000000000017941 */ /* 0x000fea0003800000 */
.L_x_104:
[----:B------:R-:W-:Y:S05]  /*4a60*/  @P1 BRA `(.L_x_106) ;  /* 0x0000000800601947 */ /* 0x000fea0003800000 */
[----:B-----5:R-:W-:-:S04]  /*4a70*/  LOP3.LUT R4, R4, 0xff, RZ, 0xc0, !PT ;  /* 0x000000ff04047812 */ /* 0x020fc800078ec0ff */
[----:B------:R-:W-:-:S05]  /*4a80*/  F2FP.F16.E5M2.UNPACK_B R4, R4 ;  /* 0x00000004ff04723e */ /* 0x000fca00020004ff */
[----:B------:R-:W-:-:S05]  /*4a90*/  HADD2.F32 R4, -RZ, R4.H0_H0 ;  /* 0x20000004ff047230 */ /* 0x000fca0000004100 */
[----:B0-----:R-:W-:-:S04]  /*4aa0*/  FMUL R5, R4, R15 ;  /* 0x0000000f04057220 */ /* 0x001fc80000400000 */
[----:B------:R-:W-:-:S05]  /*4ab0*/  FFMA R5, R22, R14, R5 ;  /* 0x0000000e16057223 */ /* 0x000fca0000000005 */
[----:B------:R-:W-:-:S05]  /*4ac0*/  F2FP.SATFINITE.E5M2.F32.PACK_AB_MERGE_C R5, RZ, R5, RZ ;  /* 0x00000005ff05723e */ /* 0x000fca00048060ff */
[----:B------:R0:W-:Y:S01]  /*4ad0*/  STG.E.U8 desc[UR20][R18.64+0x39], R5 ;  /* 0x0000390512007986 */ /* 0x0001e2000c101114 */
[----:B------:R-:W-:Y:S05]  /*4ae0*/  BRA `(.L_x_106) ;  /* 0x0000000800407947 */ /* 0x000fea0003800000 */
.L_x_41:
[C---:B------:R-:W-:Y:S01]  /*4af0*/  ISETP.GE.AND P3, PT, R26.reuse, 0x1, PT ;  /* 0x000000011a00780c */ /* 0x040fe20003f66270 */
[-C--:B--2---:R-:W-:Y:S01]  /*4b00*/  FMUL R85, R85, R14.reuse ;  /* 0x0000000e55557220 */ /* 0x084fe20000400000 */
[----:B------:R-:W-:Y:S01]  /*4b10*/  ISETP.GE.AND P0, PT, R26, 0x2, PT ;  /* 0x000000021a00780c */ /* 0x000fe20003f06270 */
[-C--:B------:R-:W-:Y:S01]  /*4b20*/  FMUL R84, R84, R14.reuse ;  /* 0x0000000e54547220 */ /* 0x080fe20000400000 */
[C---:B------:R-:W-:Y:S01]  /*4b30*/  ISETP.LT.OR P1, PT, R6.reuse, 0x1, !P3 ;  /* 0x000000010600780c */ /* 0x040fe20005f21670 */
[-C--:B------:R-:W-:Y:S01]  /*4b40*/  FMUL R83, R83, R14.reuse ;  /* 0x0000000e53537220 */ /* 0x080fe20000400000 */
[----:B------:R-:W-:Y:S01]  /*4b50*/  ISETP.LT.OR P2, PT, R6, 0x1, !P0 ;  /* 0x000000010600780c */ /* 0x000fe20004741670 */
[-C--:B------:R-:W-:Y:S01]  /*4b60*/  FMUL R82, R82, R14.reuse ;  /* 0x0000000e52527220 */ /* 0x080fe20000400000 */
[----:B------:R-:W-:Y:S01]  /*4b70*/  ISETP.LT.OR P3, PT, R6, 0x9, !P3 ;  /* 0x000000090600780c */ /* 0x000fe20005f61670 */
[-C--:B------:R-:W-:Y:S01]  /*4b80*/  FMUL R81, R81, R14.reuse ;  /* 0x0000000e51517220 */ /* 0x080fe20000400000 */
[----:B------:R-:W-:Y:S01]  /*4b90*/  F2FP.SATFINITE.E5M2.F32.PACK_AB_MERGE_C R85, RZ, R85, RZ ;  /* 0x00000055ff55723e */ /* 0x000fe200048060ff */
[----:B------:R-:W-:Y:S01]  /*4ba0*/  FMUL R80, R80, R14 ;  /* 0x0000000e50507220 */ /* 0x000fe20000400000 */
[----:B------:R-:W-:Y:S01]  /*4bb0*/  F2FP.SATFINITE.E5M2.F32.PACK_AB_MERGE_C R5, RZ, R84, RZ ;  /* 0x00000054ff05723e */ /* 0x000fe200048060ff */
[-C--:B------:R-:W-:Y:S01]  /*4bc0*/  FMUL R79, R79, R14.reuse ;  /* 0x0000000e4f4f7220 */ /* 0x080fe20000400000 */
[----:B------:R-:W-:Y:S01]  /*4bd0*/  F2FP.SATFINITE.E5M2.F32.PACK_AB_MERGE_C R83, RZ, R83, RZ ;  /* 0x00000053ff53723e */ /* 0x000fe200048060ff */
[-C--:B------:R-:W-:Y:S01]  /*4be0*/  FMUL R78, R78, R14.reuse ;  /* 0x0000000e4e4e7220 */ /* 0x080fe20000400000 */
[----:B------:R-:W-:Y:S01]  /*4bf0*/  ISETP.LT.OR P0, PT, R6, 0x9, !P0 ;  /* 0x000000090600780c */ /* 0x000fe20004701670 */
[----:B------:R-:W-:Y:S01]  /*4c00*/  @!P1 STG.E.U8 desc[UR20][R16.64], R85 ;  /* 0x0000005510009986 */ /* 0x000fe2000c101114 */
[C---:B------:R-:W-:Y:S01]  /*4c10*/  ISETP.GE.AND P1, PT, R26.reuse, 0x9, PT ;  /* 0x000000091a00780c */ /* 0x040fe20003f26270 */
[-C--:B------:R-:W-:Y:S01]  /*4c20*/  FMUL R77, R77, R14.reuse ;  /* 0x0000000e4d4d7220 */ /* 0x080fe20000400000 */
[----:B------:R-:W-:Y:S01]  /*4c30*/  F2FP.SATFINITE.E5M2.F32.PACK_AB_MERGE_C R81, RZ, R81, RZ ;  /* 0x00000051ff51723e */ /* 0x000fe200048060ff */
[----:B------:R0:W-:Y:S01]  /*4c40*/  @!P2 STG.E.U8 desc[UR20][R16.64+0x1], R5 ;  /* 0x000001051000a986 */ /* 0x0001e2000c101114 */
[----:B------:R-:W-:Y:S01]  /*4c50*/  ISETP.GE.AND P2, PT, R26, 0xa, PT ;  /* 0x0000000a1a00780c */ /* 0x000fe20003f46270 */
[----:B------:R-:W-:Y:S01]  /*4c60*/  FMUL R76, R76, R14 ;  /* 0x0000000e4c4c7220 */ /* 0x000fe20000400000 */
[----:B------:R-:W-:Y:S01]  /*4c70*/  F2FP.SATFINITE.E5M2.F32.PACK_AB_MERGE_C R25, RZ, R80, RZ ;  /* 0x00000050ff19723e */ /* 0x000fe200048060ff */
[----:B------:R-:W-:Y:S01]  /*4c80*/  @!P3 STG.E.U8 desc[UR20][R18.64], R83 ;  /* 0x000000531200b986 */ /* 0x000fe2000c101114 */
[----:B------:R-:W-:Y:S01]  /*4c90*/  ISETP.LT.OR P3, PT, R6, 0x1, !P1 ;  /* 0x000000010600780c */ /* 0x000fe20004f61670 */
[-C--:B------:R-:W-:Y:S01]  /*4ca0*/  FMUL R74, R74, R14.reuse ;  /* 0x0000000e4a4a7220 */ /* 0x080fe20000400000 */
[C---:B------:R-:W-:Y:S01]  /*4cb0*/  ISETP.LT.OR P5, PT, R6.reuse, 0x1, !P2 ;  /* 0x000000010600780c */ /* 0x040fe200057a1670 */
[-C--:B------:R-:W-:Y:S01]  /*4cc0*/  FMUL R75, R75, R14.reuse ;  /* 0x0000000e4b4b7220 */ /* 0x080fe20000400000 */
[----:B------:R-:W-:Y:S01]  /*4cd0*/  ISETP.LT.OR P1, PT, R6, 0x9, !P1 ;  /* 0x000000090600780c */ /* 0x000fe20004f21670 */
[-C--:B------:R-:W-:Y:S01]  /*4ce0*/  FMUL R73, R73, R14.reuse ;  /* 0x0000000e49497220 */ /* 0x080fe20000400000 */
[----:B------:R-:W-:Y:S01]  /*4cf0*/  F2FP.SATFINITE.E5M2.F32.PACK_AB_MERGE_C R79, RZ, R79, RZ ;  /* 0x0000004fff4f723e */ /* 0x000fe200048060ff */
[----:B------:R-:W-:Y:S01]  /*4d00*/  FMUL R72, R72, R14 ;  /* 0x0000000e48487220 */ /* 0x000fe20000400000 */
[----:B0-----:R-:W-:Y:S01]  /*4d10*/  F2FP.SATFINITE.E5M2.F32.PACK_AB_MERGE_C R5, RZ, R82, RZ ;  /* 0x00000052ff05723e */ /* 0x001fe200048060ff */
[-C--:B------:R-:W-:Y:S01]  /*4d20*/  FMUL R70, R70, R14.reuse ;  /* 0x0000000e46467220 */ /* 0x080fe20000400000 */
[----:B------:R-:W-:Y:S01]  /*4d30*/  ISETP.LT.OR P2, PT, R6, 0x9, !P2 ;  /* 0x000000090600780c */ /* 0x000fe20005741670 */
[----:B------:R-:W-:Y:S01]  /*4d40*/  FMUL R71, R71, R14 ;  /* 0x0000000e47477220 */ /* 0x000fe20000400000 */
[----:B------:R-:W-:Y:S01]  /*4d50*/  F2FP.SATFINITE.E5M2.F32.PACK_AB_MERGE_C R27, RZ, R78, RZ ;  /* 0x0000004eff1b723e */ /* 0x000fe200048060ff */
[----:B------:R0:W-:Y:S01]  /*4d60*/  @!P0 STG.E.U8 desc[UR20][R18.64+0x1], R5 ;  /* 0x0000010512008986 */ /* 0x0001e2000c101114 */
[C---:B------:R-:W-:Y:S01]  /*4d70*/  ISETP.GE.AND P0, PT, R26.reuse, 0x11, PT ;  /* 0x000000111a00780c */ /* 0x040fe20003f06270 */
[-C--:B------:R-:W-:Y:S01]  /*4d80*/  FMUL R69, R69, R14.reuse ;  /* 0x0000000e45457220 */ /* 0x080fe20000400000 */
[----:B------:R-:W-:Y:S01]  /*4d90*/  F2FP.SATFINITE.E5M2.F32.PACK_AB_MERGE_C R77, RZ, R77, RZ ;  /* 0x0000004dff4d723e */ /* 0x000fe200048060ff */
[----:B------:R-:W-:Y:S01]  /*4da0*/  @!P3 STG.E.U8 desc[UR20][R16.64+0x8], R81 ;  /* 0x000008511000b986 */ /* 0x000fe2000c101114 */
[----:B------:R-:W-:Y:S01]  /*4db0*/  ISETP.GE.AND P3, PT, R26, 0x12, PT ;  /* 0x000000121a00780c */ /* 0x000fe20003f66270 */
[-C--:B------:R-:W-:Y:S01]  /*4dc0*/  FMUL R68, R68, R14.reuse ;  /* 0x0000000e44447220 */ /* 0x080fe20000400000 */
[----:B------:R-:W-:Y:S01]  /*4dd0*/  F2FP.SATFINITE.E5M2.F32.PACK_AB_MERGE_C R75, RZ, R75, RZ ;  /* 0x0000004bff4b723e */ /* 0x000fe200048060ff */
[----:B------:R1:W-:Y:S01]  /*4de0*/  @!P5 STG.E.U8 desc[UR20][R16.64+0x9], R25 ;  /* 0x000009191000d986 */ /* 0x0003e2000c101114 */
[C---:B------:R-:W-:Y:S01]  /*4df0*/  ISETP.LT.OR P5, PT, R6.reuse, 0x1, !P3 ;  /* 0x000000010600780c */ /* 0x040fe20005fa1670 */
[-C--:B------:R-:W-:Y:S01]  /*4e00*/  FMUL R67, R67, R14.reuse ;  /* 0x0000000e43437220 */ /* 0x080fe20000400000 */
[C---:B------:R-:W-:Y:S01]  /*4e10*/  ISETP.LT.OR P3, PT, R6.reuse, 0x9, !P3 ;  /* 0x000000090600780c */ /* 0x040fe20005f61670 */
[----:B------:R-:W-:Y:S01]  /*4e20*/  @!P1 STG.E.U8 desc[UR20][R18.64+0x8], R79 ;  /* 0x0000084f12009986 */ /* 0x000fe2000c101114 */
[----:B------:R-:W-:Y:S01]  /*4e30*/  ISETP.LT.OR P1, PT, R6, 0x1, !P0 ;  /* 0x000000010600780c */ /* 0x000fe20004721670 */
[----:B------:R-:W-:Y:S01]  /*4e40*/  FMUL R66, R66, R14 ;  /* 0x0000000e42427220 */ /* 0x000fe20000400000 */
[----:B0-----:R-:W-:Y:S01]  /*4e50*/  F2FP.SATFINITE.E5M2.F32.PACK_AB_MERGE_C R5, RZ, R76, RZ ;  /* 0x0000004cff05723e */ /* 0x001fe200048060ff */
[----:B------:R-:W-:Y:S01]  /*4e60*/  @!P2 STG.E.U8 desc[UR20][R18.64+0x9], R27 ;  /* 0x0000091b1200a986 */ /* 0x000fe2000c101114 */
[----:B------:R-:W-:Y:S01]  /*4e70*/  ISETP.GE.AND P2, PT, R26, 0x19, PT ;  /* 0x000000191a00780c */ /* 0x000fe20003f46270 */
[-C--:B------:R-:W-:Y:S01]  /*4e80*/  FMUL R65, R65, R14.reuse ;  /* 0x0000000e41417220 */ /* 0x080fe20000400000 */
[----:B------:R-:W-:Y:S01]  /*4e90*/  ISETP.LT.OR P0, PT, R6, 0x9, !P0 ;  /* 0x000000090600780c */ /* 0x000fe20004701670 */
[----:B------:R-:W-:Y:S01]  /*4ea0*/  FMUL R64, R64, R14 ;  /* 0x0000000e40407220 */ /* 0x000fe20000400000 */
[----:B------:R-:W-:Y:S01]  /*4eb0*/  ISETP.LT.OR P6, PT, R6, 0x1, !P2 ;  /* 0x000000010600780c */ /* 0x000fe200057c1670 */
[----:B------:R0:W-:Y:S01]  /*4ec0*/  @!P5 STG.E.U8 desc[UR20][R16.64+0x11], R5 ;  /* 0x000011051000d986 */ /* 0x0001e2000c101114 */
[----:B-1----:R-:W-:Y:S01]  /*4ed0*/  F2FP.SATFINITE.E5M2.F32.PACK_AB_MERGE_C R25, RZ, R74, RZ ;  /* 0x0000004aff19723e */ /* 0x002fe200048060ff */
[-C--:B------:R-:W-:Y:S01]  /*4ee0*/  FMUL R62, R62, R14.reuse ;  /* 0x0000000e3e3e7220 */ /* 0x080fe20000400000 */
[----:B------:R-:W-:Y:S01]  /*4ef0*/  F2FP.SATFINITE.E5M2.F32.PACK_AB_MERGE_C R73, RZ, R73, RZ ;  /* 0x00000049ff49723e */ /* 0x000fe200048060ff */
[----:B------:R-:W-:Y:S01]  /*4f00*/  @!P1 STG.E.U8 desc[UR20][R16.64+0x10], R77 ;  /* 0x0000104d10009986 */ /* 0x000fe2000c101114 */
[----:B------:R-:W-:Y:S01]  /*4f10*/  ISETP.GE.AND P1, PT, R26, 0x1a, PT ;  /* 0x0000001a1a00780c */ /* 0x000fe20003f26270 */
[-C--:B------:R-:W-:Y:S01]  /*4f20*/  FMUL R63, R63, R14.reuse ;  /* 0x0000000e3f3f7220 */ /* 0x080fe20000400000 */
[C---:B------:R-:W-:Y:S01]  /*4f30*/  ISETP.LT.OR P2, PT, R6.reuse, 0x9, !P2 ;  /* 0x000000090600780c */ /* 0x040fe20005741670 */
[----:B------:R1:W-:Y:S01]  /*4f40*/  @!P3 STG.E.U8 desc[UR20][R18.64+0x11], R25 ;  /* 0x000011191200b986 */ /* 0x0003e2000c101114 */
[C---:B------:R-:W-:Y:S01]  /*4f50*/  ISETP.LT.OR P5, PT, R6.reuse, 0x1, !P1 ;  /* 0x000000010600780c */ /* 0x040fe20004fa1670 */
[----:B------:R-:W-:Y:S01]  /*4f60*/  FMUL R61, R61, R14 ;  /* 0x0000000e3d3d7220 */ /* 0x000fe20000400000 */
[----:B------:R-:W-:Y:S01]  /*4f70*/  ISETP.LT.OR P3, PT, R6, 0x9, !P1 ;  /* 0x000000090600780c */ /* 0x000fe20004f61670 */
[----:B------:R-:W-:Y:S01]  /*4f80*/  @!P0 STG.E.U8 desc[UR20][R18.64+0x10], R75 ;  /* 0x0000104b12008986 */ /* 0x000fe2000c101114 */
[----:B0-----:R-:W-:Y:S01]  /*4f90*/  F2FP.SATFINITE.E5M2.F32.PACK_AB_MERGE_C R5, RZ, R72, RZ ;  /* 0x00000048ff05723e */ /* 0x001fe200048060ff */
[-C--:B------:R-:W-:Y:S01]  /*4fa0*/  FMUL R60, R60, R14.reuse ;  /* 0x0000000e3c3c7220 */ /* 0x080fe20000400000 */
[C---:B------:R-:W-:Y:S01]  /*4fb0*/  ISETP.GE.AND P0, PT, R26.reuse, 0x21, PT ;  /* 0x000000211a00780c */ /* 0x040fe20003f06270 */
[----:B------:R-:W-:Y:S01]  /*4fc0*/  @!P6 STG.E.U8 desc[UR20][R16.64+0x18], R73 ;  /* 0x000018491000e986 */ /* 0x000fe2000c101114 */
[----:B------:R-:W-:Y:S01]  /*4fd0*/  ISETP.GE.AND P1, PT, R26, 0x22, PT ;  /* 0x000000221a00780c */ /* 0x000fe20003f26270 */
[-C--:B------:R-:W-:Y:S01]  /*4fe0*/  FMUL R59, R59, R14.reuse ;  /* 0x0000000e3b3b7220 */ /* 0x080fe20000400000 */
[----:B------:R-:W-:Y:S01]  /*4ff0*/  ISETP.LT.OR P6, PT, R6, 0x1, !P0 ;  /* 0x000000010600780c */ /* 0x000fe200047c1670 */
[----:B------:R-:W-:Y:S01]  /*5000*/  FMUL R58, R58, R14 ;  /* 0x0000000e3a3a7220 */ /* 0x000fe20000400000 */
[----:B-1----:R-:W-:Y:S01]  /*5010*/  F2FP.SATFINITE.E5M2.F32.PACK_AB_MERGE_C R25, RZ, R70, RZ ;  /* 0x00000046ff19723e */ /* 0x002fe200048060ff */
[----:B------:R0:W-:Y:S01]  /*5020*/  @!P5 STG.E.U8 desc[UR20][R16.64+0x19], R5 ;  /* 0x000019051000d986 */ /* 0x0001e2000c101114 */
[----:B------:R-:W-:Y:S01]  /*5030*/  ISETP.LT.OR P5, PT, R6, 0x1, !P1 ;  /* 0x000000010600780c */ /* 0x000fe20004fa1670 */
[-C--:B------:R-:W-:Y:S01]  /*5040*/  FMUL R57, R57, R14.reuse ;  /* 0x0000000e39397220 */ /* 0x080fe20000400000 */
[----:B------:R-:W-:Y:S01]  /*5050*/  F2FP.SATFINITE.E5M2.F32.PACK_AB_MERGE_C R71, RZ, R71, RZ ;  /* 0x00000047ff47723e */ /* 0x000fe200048060ff */
[----:B------:R1:W-:Y:S01]  /*5060*/  @!P3 STG.E.U8 desc[UR20][R18.64+0x19], R25 ;  /* 0x000019191200b986 */ /* 0x0003e2000c101114 */
[----:B------:R-:W-:Y:S01]  /*5070*/  F2FP.SATFINITE.E5M2.F32.PACK_AB_MERGE_C R69, RZ, R69, RZ ;  /* 0x00000045ff45723e */ /* 0x000fe200048060ff */
[----:B------:R-:W-:Y:S01]  /*5080*/  FMUL R56, R56, R14 ;  /* 0x0000000e38387220 */ /* 0x000fe20000400000 */
[----:B------:R-:W-:Y:S01]  /*5090*/  F2FP.SATFINITE.E5M2.F32.PACK_AB_MERGE_C R27, RZ, R68, RZ ;  /* 0x00000044ff1b723e */ /* 0x000fe200048060ff */
[----:B------:R-:W-:Y:S01]  /*50a0*/  @!P2 STG.E.U8 desc[UR20][R18.64+0x18], R71 ;  /* 0x000018471200a986 */ /* 0x000fe2000c101114 */
[----:B------:R-:W-:Y:S01]  /*50b0*/  ISETP.LT.OR P3, PT, R6, 0x9, !P1 ;  /* 0x000000090600780c */ /* 0x000fe20004f61670 */
[-C--:B------:R-:W-:Y:S01]  /*50c0*/  FMUL R23, R23, R14.reuse ;  /* 0x0000000e17177220 */ /* 0x080fe20000400000 */
[----:B------:R-:W-:Y:S01]  /*50d0*/  ISETP.GE.AND P2, PT, R26, 0x29, PT ;  /* 0x000000291a00780c */ /* 0x000fe20003f46270 */
[----:B------:R-:W-:Y:S01]  /*50e0*/  @!P6 STG.E.U8 desc[UR20][R16.64+0x20], R69 ;  /* 0x000020451000e986 */ /* 0x000fe2000c101114 */
[----:B------:R-:W-:Y:S01]  /*50f0*/  ISETP.LT.OR P0, PT, R6, 0x9, !P0 ;  /* 0x000000090600780c */ /* 0x000fe20004701670 */
[----:B------:R-:W-:Y:S01]  /*5100*/  FMUL R22, R22, R14 ;  /* 0x0000000e16167220 */ /* 0x000fe20000400000 */
[----:B------:R-:W-:Y:S01]  /*5110*/  ISETP.GE.AND P1, PT, R26, 0x2a, PT ;  /* 0x0000002a1a00780c */ /* 0x000fe20003f26270 */
[----:B------:R-:W-:Y:S01]  /*5120*/  @!P5 STG.E.U8 desc[UR20][R16.64+0x21], R27 ;  /* 0x0000211b1000d986 */ /* 0x000fe2000c101114 */
[----:B------:R-:W-:-:S02]  /*5130*/  ISETP.LT.OR P6, PT, R6, 0x1, !P2 ;  /* 0x000000010600780c */ /* 0x000fc400057c1670 */
[C---:B------:R-:W-:Y:S02]  /*5140*/  ISETP.LT.OR P5, PT, R6.reuse, 0x1, !P1 ;  /* 0x000000010600780c */ /* 0x040fe40004fa1670 */
[----:B------:R-:W-:Y:S02]  /*5150*/  F2FP.SATFINITE.E5M2.F32.PACK_AB_MERGE_C R67, RZ, R67, RZ ;  /* 0x00000043ff43723e */ /* 0x000fe400048060ff */
[----:B0-----:R-:W-:Y:S02]  /*5160*/  F2FP.SATFINITE.E5M2.F32.PACK_AB_MERGE_C R5, RZ, R66, RZ ;  /* 0x00000042ff05723e */ /* 0x001fe400048060ff */
[----:B------:R-:W-:Y:S01]  /*5170*/  F2FP.SATFINITE.E5M2.F32.PACK_AB_MERGE_C R65, RZ, R65, RZ ;  /* 0x00000041ff41723e */ /* 0x000fe200048060ff */
[----:B------:R-:W-:Y:S01]  /*5180*/  @!P0 STG.E.U8 desc[UR20][R18.64+0x20], R67 ;  /* 0x0000204312008986 */ /* 0x000fe2000c101114 */
[----:B-1----:R-:W-:Y:S02]  /*5190*/  F2FP.SATFINITE.E5M2.F32.PACK_AB_MERGE_C R25, RZ, R64, RZ ;  /* 0x00000040ff19723e */ /* 0x002fe400048060ff */
[C---:B------:R-:W-:Y:S01]  /*51a0*/  ISETP.LT.OR P1, PT, R6.reuse, 0x9, !P1 ;  /* 0x000000090600780c */ /* 0x040fe20004f21670 */
[----:B------:R0:W-:Y:S01]  /*51b0*/  @!P3 STG.E.U8 desc[UR20][R18.64+0x21], R5 ;  /* 0x000021051200b986 */ /* 0x0001e2000c101114 */
[----:B------:R-:W-:-:S02]  /*51c0*/  ISETP.LT.OR P2, PT, R6, 0x9, !P2 ;  /* 0x000000090600780c */ /* 0x000fc40005741670 */
[C---:B------:R-:W-:Y:S01]  /*51d0*/  ISETP.GE.AND P3, PT, R26.reuse, 0x31, PT ;  /* 0x000000311a00780c */ /* 0x040fe20003f66270 */
[----:B------:R-:W-:Y:S01]  /*51e0*/  @!P6 STG.E.U8 desc[UR20][R16.64+0x28], R65 ;  /* 0x000028411000e986 */ /* 0x000fe2000c101114 */
[----:B------:R-:W-:Y:S02]  /*51f0*/  ISETP.GE.AND P0, PT, R26, 0x32, PT ;  /* 0x000000321a00780c */ /* 0x000fe40003f06270 */
[----:B------:R-:W-:Y:S01]  /*5200*/  F2FP.SATFINITE.E5M2.F32.PACK_AB_MERGE_C R63, RZ, R63, RZ ;  /* 0x0000003fff3f723e */ /* 0x000fe200048060ff */
[----:B------:R1:W-:Y:S01]  /*5210*/  @!P5 STG.E.U8 desc[UR20][R16.64+0x29], R25 ;  /* 0x000029191000d986 */ /* 0x0003e2000c101114 */
[C---:B------:R-:W-:Y:S02]  /*5220*/  ISETP.LT.OR P5, PT, R6.reuse, 0x1, !P3 ;  /* 0x000000010600780c */ /* 0x040fe40005fa1670 */
[----:B------:R-:W-:Y:S02]  /*5230*/  ISETP.LT.OR P6, PT, R6, 0x1, !P0 ;  /* 0x000000010600780c */ /* 0x000fe400047c1670 */
[----:B0-----:R-:W-:Y:S01]  /*5240*/  F2FP.SATFINITE.E5M2.F32.PACK_AB_MERGE_C R5, RZ, R62, RZ ;  /* 0x0000003eff05723e */ /* 0x001fe200048060ff */
[----:B------:R-:W-:Y:S01]  /*5250*/  @!P2 STG.E.U8 desc[UR20][R18.64+0x28], R63 ;  /* 0x0000283f1200a986 */ /* 0x000fe2000c101114 */
[----:B------:R-:W-:-:S02]  /*5260*/  F2FP.SATFINITE.E5M2.F32.PACK_AB_MERGE_C R61, RZ, R61, RZ ;  /* 0x0000003dff3d723e */ /* 0x000fc400048060ff */
[----:B------:R-:W-:Y:S01]  /*5270*/  ISETP.GE.AND P2, PT, R26, 0x3a, PT ;  /* 0x0000003a1a00780c */ /* 0x000fe20003f46270 */
[----:B------:R0:W-:Y:S01]  /*5280*/  @!P1 STG.E.U8 desc[UR20][R18.64+0x29], R5 ;  /* 0x0000290512009986 */ /* 0x0001e2000c101114 */
[----:B------:R-:W-:Y:S02]  /*5290*/  ISETP.LT.OR P1, PT, R6, 0x9, !P3 ;  /* 0x000000090600780c */ /* 0x000fe40005f21670 */
[----:B-1----:R-:W-:Y:S01]  /*52a0*/  F2FP.SATFINITE.E5M2.F32.PACK_AB_MERGE_C R25, RZ, R60, RZ ;  /* 0x0000003cff19723e */ /* 0x002fe200048060ff */
[----:B------:R-:W-:Y:S01]  /*52b0*/  @!P5 STG.E.U8 desc[UR20][R16.64+0x30], R61 ;  /* 0x0000303d1000d986 */ /* 0x000fe2000c101114 */
[----:B------:R-:W-:Y:S02]  /*52c0*/  ISETP.GE.AND P3, PT, R26, 0x39, PT ;  /* 0x000000391a00780c */ /* 0x000fe40003f66270 */
[C---:B------:R-:W-:Y:S01]  /*52d0*/  ISETP.LT.OR P0, PT, R6.reuse, 0x9, !P0 ;  /* 0x000000090600780c */ /* 0x040fe20004701670 */
[----:B------:R1:W-:Y:S01]  /*52e0*/  @!P6 STG.E.U8 desc[UR20][R16.64+0x31], R25 ;  /* 0x000031191000e986 */ /* 0x0003e2000c101114 */
[----:B------:R-:W-:-:S02]  /*52f0*/  ISETP.LT.OR P5, PT, R6, 0x1, !P3 ;  /* 0x000000010600780c */ /* 0x000fc40005fa1670 */
[C---:B------:R-:W-:Y:S02]  /*5300*/  ISETP.LT.OR P6, PT, R6.reuse, 0x1, !P2 ;  /* 0x000000010600780c */ /* 0x040fe400057c1670 */
[C---:B------:R-:W-:Y:S02]  /*5310*/  ISETP.LT.OR P3, PT, R6.reuse, 0x9, !P3 ;  /* 0x000000090600780c */ /* 0x040fe40005f61670 */
[----:B------:R-:W-:Y:S02]  /*5320*/  ISETP.LT.OR P2, PT, R6, 0x9, !P2 ;  /* 0x000000090600780c */ /* 0x000fe40005741670 */
[----:B------:R-:W-:Y:S02]  /*5330*/  F2FP.SATFINITE.E5M2.F32.PACK_AB_MERGE_C R59, RZ, R59, RZ ;  /* 0x0000003bff3b723e */ /* 0x000fe400048060ff */
[----:B0-----:R-:W-:Y:S02]  /*5340*/  F2FP.SATFINITE.E5M2.F32.PACK_AB_MERGE_C R5, RZ, R58, RZ ;  /* 0x0000003aff05723e */ /* 0x001fe400048060ff */
[----:B------:R-:W-:Y:S01]  /*5350*/  F2FP.SATFINITE.E5M2.F32.PACK_AB_MERGE_C R57, RZ, R57, RZ ;  /* 0x00000039ff39723e */ /* 0x000fe200048060ff */
[----:B------:R0:W-:Y:S01]  /*5360*/  @!P1 STG.E.U8 desc[UR20][R18.64+0x30], R59 ;  /* 0x0000303b12009986 */ /* 0x0001e2000c101114 */
[----:B-1----:R-:W-:-:S02]  /*5370*/  F2FP.SATFINITE.E5M2.F32.PACK_AB_MERGE_C R25, RZ, R56, RZ ;  /* 0x00000038ff19723e */ /* 0x002fc400048060ff */
[----:B------:R-:W-:Y:S01]  /*5380*/  F2FP.SATFINITE.E5M2.F32.PACK_AB_MERGE_C R23, RZ, R23, RZ ;  /* 0x00000017ff17723e */ /* 0x000fe200048060ff */
[----:B------:R0:W-:Y:S01]  /*5390*/  @!P0 STG.E.U8 desc[UR20][R18.64+0x31], R5 ;  /* 0x0000310512008986 */ /* 0x0001e2000c101114 */
[----:B------:R-:W-:-:S03]  /*53a0*/  F2FP.SATFINITE.E5M2.F32.PACK_AB_MERGE_C R27, RZ, R22, RZ ;  /* 0x00000016ff1b723e */ /* 0x000fc600048060ff */
[----:B------:R0:W-:Y:S04]  /*53b0*/  @!P5 STG.E.U8 desc[UR20][R16.64+0x38], R57 ;  /* 0x000038391000d986 */ /* 0x0001e8000c101114 */
[----:B------:R0:W-:Y:S04]  /*53c0*/  @!P6 STG.E.U8 desc[UR20][R16.64+0x39], R25 ;  /* 0x000039191000e986 */ /* 0x0001e8000c101114 */
[----:B------:R0:W-:Y:S04]  /*53d0*/  @!P3 STG.E.U8 desc[UR20][R18.64+0x38], R23 ;  /* 0x000038171200b986 */ /* 0x0001e8000c101114 */
[----:B------:R0:W-:Y:S02]  /*53e0*/  @!P2 STG.E.U8 desc[UR20][R18.64+0x39], R27 ;  /* 0x0000391b1200a986 */ /* 0x0001e4000c101114 */
.L_x_106:
[----:B------:R-:W-:Y:S05]  /*53f0*/  BSYNC B0 ;  /* 0x0000000000007941 */ /* 0x000fea0003800000 */
.L_x_40:
[C---:B------:R-:W-:Y:S01]  /*5400*/  LEA R2, P0, R8.reuse, R2, 0x1 ;  /* 0x0000000208027211 */ /* 0x040fe200078008ff */
[----:B------:R-:W-:Y:S01]  /*5410*/  ULDC.64 UR6, c[0x0][0x650] ;  /* 0x0001940000067ab9 */ /* 0x000fe20000000a00 */
[----:B-----5:R-:W-:Y:S01]  /*5420*/  IMAD.U32 R4, RZ, RZ, UR16 ;  /* 0x00000010ff047e24 */ /* 0x020fe2000f8e00ff */
[----:B0-----:R-:W-:Y:S01]  /*5430*/  PRMT R16, RZ, 0x7610, R16 ;  /* 0x00007610ff107816 */ /* 0x001fe20000000010 */
[----:B------:R-:W-:Y:S01]  /*5440*/  IMAD.MOV.U32 R6, RZ, RZ, -0x1 ;  /* 0xffffffffff067424 */ /* 0x000fe200078e00ff */
[----:B------:R-:W-:Y:S01]  /*5450*/  LEA.HI.X R3, R8, R3, R0, 0x1, P0 ;  /* 0x0000000308037211 */ /* 0x000fe200000f0c00 */
[----:B------:R0:W-:Y:S01]  /*5460*/  SYNCS.ARRIVE.TRANS64.A1T0 RZ, [R4+UR23], RZ ;  /* 0x000000ff04ff79a7 */ /* 0x0001e20008100017 */
[----:B------:R-:W-:Y:S01]  /*5470*/  ISETP.GE.U32.AND P0, PT, R2, UR6, PT ;  /* 0x0000000602007c0c */ /* 0x000fe2000bf06070 */
[----:B------:R-:W-:-:S03]  /*5480*/  IMAD.MOV.U32 R5, RZ, RZ, -0x1 ;  /* 0xffffffffff057424 */ /* 0x000fc600078e00ff */
[----:B------:R-:W-:Y:S01]  /*5490*/  ISETP.GE.U32.AND.EX P0, PT, R3, UR7, PT, P0 ;  /* 0x0000000703007c0c */ /* 0x000fe2000bf06100 */
[----:B0-----:R-:W-:-:S12]  /*54a0*/  IMAD.MOV.U32 R4, RZ, RZ, -0x1 ;  /* 0xffffffffff047424 */ /* 0x001fd800078e00ff */
[----:B------:R-:W-:Y:S05]  /*54b0*/  @P0 BRA `(.L_x_107) ;  /* 0x0000000400600947 */ /* 0x000fea0003800000 */
[----:B------:R-:W0:Y:S01]  /*54c0*/  S2R R28, SR_CTAID.X ;  /* 0x00000000001c7919 */ /* 0x000e220000002500 */
[----:B------:R-:W5:Y:S01]  /*54d0*/  LDC.64 R22, c[0x0][0x628] ;  /* 0x00018a00ff167b82 */ /* 0x000f620000000a00 */
[----:B------:R-:W-:Y:S01]  /*54e0*/  ULDC UR6, c[0x0][0x150] ;  /* 0x0000540000067ab9 */ /* 0x000fe20000000800 */
[----:B-1----:R-:W-:Y:S01]  /*54f0*/  IMAD.MOV.U32 R18, RZ, RZ, R2 ;  /* 0x000000ffff127224 */ /* 0x002fe200078e0002 */
[----:B------:R-:W1:Y:S01]  /*5500*/  S2R R30, SR_CTAID.Y ;  /* 0x00000000001e7919 */ /* 0x000e620000002600 */
[----:B------:R-:W-:-:S04]  /*5510*/  IMAD.MOV.U32 R19, RZ, RZ, R3 ;  /* 0x000000ffff137224 */ /* 0x000fc800078e0003 */
[----:B------:R-:W1:Y:S08]  /*5520*/  LDC R31, c[0x0][0x144] ;  /* 0x00005100ff1f7b82 */ /* 0x000e700000000800 */
[----:B------:R-:W1:Y:S08]  /*5530*/  LDC R6, c[0x0][0x630] ;  /* 0x00018c00ff067b82 */ /* 0x000e700000000800 */
[----:B------:R-:W1:Y:S01]  /*5540*/  LDC.64 R26, c[0x0][0x620] ;  /* 0x00018800ff1a7b82 */ /* 0x000e620000000a00 */
[----:B-----5:R-:W-:-:S04]  /*5550*/  ISETP.NE.U32.AND P0, PT, R22, RZ, PT ;  /* 0x000000ff1600720c */ /* 0x020fc80003f05070 */
[----:B------:R-:W-:Y:S02]  /*5560*/  ISETP.NE.AND.EX P0, PT, R23, RZ, PT, P0 ;  /* 0x000000ff1700720c */ /* 0x000fe40003f05300 */
[----:B0-----:R-:W-:-:S05]  /*5570*/  I2FP.F32.U32 R4, R28 ;  /* 0x0000001c00047245 */ /* 0x001fca0000201000 */
[----:B------:R-:W-:-:S04]  /*5580*/  FMUL R4, R4, UR6 ;  /* 0x0000000604047c20 */ /* 0x000fc80008400000 */
[----:B------:R0:W0:Y:S02]  /*5590*/  F2I.U32.TRUNC.NTZ R29, R4 ;  /* 0x00000004001d7305 */ /* 0x000024000020f000 */
[----:B------:R-:W-:Y:S05]  /*55a0*/  @!P0 BRA `(.L_x_108) ;  /* 0x0000000000288947 */ /* 0x000fea0003800000 */
[----:B------:R-:W5:Y:S02]  /*55b0*/  LDC R5, c[0x0][0x634] ;  /* 0x00018d00ff057b82 */ /* 0x000f640000000800 */
[----:B-----5:R-:W-:-:S05]  /*55c0*/  IADD3 R19, P0, R2, R5, RZ ;  /* 0x0000000502137210 */ /* 0x020fca0007f1e0ff */
[----:B--234-:R-:W-:-:S04]  /*55d0*/  IMAD.X R25, RZ, RZ, R3, P0 ;  /* 0x000000ffff197224 */ /* 0x01cfc800000e0603 */
[----:B0-----:R-:W-:-:S04]  /*55e0*/  IMAD.WIDE.U32 R4, R25, R22, RZ ;  /* 0x0000001619047225 */ /* 0x001fc800078e00ff */
[----:B------:R-:W-:-:S04]  /*55f0*/  IMAD.WIDE.U32 R16, P0, R19, R23, R4 ;  /* 0x0000001713107225 */ /* 0x000fc80007800004 */
[----:B------:R-:W-:-:S04]  /*5600*/  IMAD.WIDE.U32 R4, R19, R22, RZ ;  /* 0x0000001613047225 */ /* 0x000fc800078e00ff */
[----:B------:R-:W-:Y:S01]  /*5610*/  IMAD.X R19, RZ, RZ, RZ, P0 ;  /* 0x000000ffff137224 */ /* 0x000fe200000e06ff */
[----:B------:R-:W-:Y:S01]  /*5620*/  IADD3 RZ, P0, R5, R16, RZ ;  /* 0x0000001005ff7210 */ /* 0x000fe20007f1e0ff */
[----:B------:R-:W-:-:S04]  /*5630*/  IMAD.MOV.U32 R18, RZ, RZ, R17 ;  /* 0x000000ffff127224 */ /* 0x000fc800078e0011 */
[----:B------:R-:W-:-:S08]  /*5640*/  IMAD.WIDE.U32.X R18, R25, R23, R18, P0 ;  /* 0x0000001719127225 */ /* 0x000fd000000e0412 */
.L_x_108:
[-CC-:B-1234-:R-:W-:Y:S01]  /*5650*/  SHF.R.U64 R24, R18, R6.reuse, R19.reuse ;  /* 0x0000000612187219 */ /* 0x19efe20000001213 */
[----:B------:R-:W1:Y:S01]  /*5660*/  LDC.64 R34, c[0x0][0x640] ;  /* 0x00019000ff227b82 */ /* 0x000e620000000a00 */
[----:B0-----:R-:W-:Y:S01]  /*5670*/  SHF.R.U32.HI R4, RZ, R6, R19 ;  /* 0x00000006ff047219 */ /* 0x001fe20000011613 */
[----:B------:R-:W-:Y:S01]  /*5680*/  IMAD.MOV R29, RZ, RZ, -R29 ;  /* 0x000000ffff1d7224 */ /* 0x000fe200078e0a1d */
[----:B------:R-:W-:Y:S01]  /*5690*/  IADD3 R17, P0, RZ, -R24, RZ ;  /* 0x80000018ff117210 */ /* 0x000fe20007f1e0ff */
[----:B------:R-:W-:Y:S01]  /*56a0*/  ULDC UR6, c[0x0][0x154] ;  /* 0x0000550000067ab9 */ /* 0x000fe20000000800 */
[----:B------:R-:W-:Y:S02]  /*56b0*/  IMAD.MOV.U32 R19, RZ, RZ, 0x1 ;  /* 0x00000001ff137424 */ /* 0x000fe400078e00ff */
[----:B------:R-:W-:Y:S01]  /*56c0*/  IMAD R29, R31, R29, R28 ;  /* 0x0000001d1f1d7224 */ /* 0x000fe200078e021c */
[----:B------:R-:W0:Y:S01]  /*56d0*/  LDC R16, c[0x0][0x618] ;  /* 0x00018600ff107b82 */ /* 0x000e220000000800 */
[----:B------:R-:W-:-:S04]  /*56e0*/  IMAD.X R5, RZ, RZ, ~R4, P0 ;  /* 0x000000ffff057224 */ /* 0x000fc800000e0e04 */
[-C--:B------:R-:W-:Y:S02]  /*56f0*/  IMAD R6, R5, R26.reuse, RZ ;  /* 0x0000001a05067224 */ /* 0x080fe400078e02ff */
[C---:B------:R-:W-:Y:S01]  /*5700*/  IMAD.WIDE.U32 R4, R17.reuse, R26, R2 ;  /* 0x0000001a11047225 */ /* 0x040fe200078e0002 */
[----:B------:R-:W2:Y:S03]  /*5710*/  LDC R18, c[0x0][0x608] ;  /* 0x00018200ff127b82 */ /* 0x000ea60000000800 */
[----:B------:R-:W-:Y:S01]  /*5720*/  IMAD R17, R17, R27, R6 ;  /* 0x0000001b11117224 */ /* 0x000fe200078e0206 */
[----:B------:R-:W-:-:S03]  /*5730*/  I2FP.F32.U32 R6, R30 ;  /* 0x0000001e00067245 */ /* 0x000fc60000201000 */
[----:B------:R-:W-:Y:S01]  /*5740*/  IMAD.IADD R5, R5, 0x1, R17 ;  /* 0x0000000105057824 */ /* 0x000fe200078e0211 */
[----:B------:R-:W3:Y:S01]  /*5750*/  LDC R32, c[0x0][0x658] ;  /* 0x00019600ff207b82 */ /* 0x000ee20000000800 */
[----:B-1----:R-:W-:Y:S01]  /*5760*/  ISETP.NE.U32.AND P0, PT, R34, RZ, PT ;  /* 0x000000ff2200720c */ /* 0x002fe20003f05070 */
[----:B------:R-:W-:-:S03]  /*5770*/  IMAD.MOV.U32 R17, RZ, RZ, -0x1 ;  /* 0xffffffffff117424 */ /* 0x000fc600078e00ff */
[----:B------:R-:W-:-:S03]  /*5780*/  ISETP.NE.AND.EX P0, PT, R35, RZ, PT, P0 ;  /* 0x000000ff2300720c */ /* 0x000fc60003f05300 */
[----:B------:R-:W1:Y:S01]  /*5790*/  LDC R27, c[0x0][0x148] ;  /* 0x00005200ff1b7b82 */ /* 0x000e620000000800 */
[-CC-:B0-----:R-:W-:Y:S02]  /*57a0*/  SHF.R.U64 R22, R4, R16.reuse, R5.reuse ;  /* 0x0000001004167219 */ /* 0x181fe40000001205 */
[----:B------:R-:W-:Y:S01]  /*57b0*/  SHF.R.U32.HI R5, RZ, R16, R5 ;  /* 0x00000010ff057219 */ /* 0x000fe20000011605 */
[----:B------:R-:W-:-:S04]  /*57c0*/  FMUL R16, R6, UR6 ;  /* 0x0000000606107c20 */ /* 0x000fc80008400000 */
[----:B------:R-:W0:Y:S01]  /*57d0*/  LDC R28, c[0x0][0x600] ;  /* 0x00018000ff1c7b82 */ /* 0x000e220000000800 */
[----:B------:R4:W0:Y:S01]  /*57e0*/  F2I.U32.TRUNC.NTZ R25, R16 ;  /* 0x0000001000197305 */ /* 0x000822000020f000 */
[-CC-:B--2---:R-:W-:Y:S02]  /*57f0*/  SHF.R.U64 R6, R22, R18.reuse, R5.reuse ;  /* 0x0000001216067219 */ /* 0x184fe40000001205 */
[----:B------:R-:W-:-:S04]  /*5800*/  SHF.R.U32.HI R5, RZ, R18, R5 ;  /* 0x00000012ff057219 */ /* 0x000fc80000011605 */
[----:B------:R-:W2:Y:S01]  /*5810*/  LDC R33, c[0x0][0x648] ;  /* 0x00019200ff217b82 */ /* 0x000ea20000000800 */
[-CC-:B---3--:R-:W-:Y:S02]  /*5820*/  SHF.R.U64 R26, R6, R32.reuse, R5.reuse ;  /* 0x00000020061a7219 */ /* 0x188fe40000001205 */
[-C--:B------:R-:W-:Y:S02]  /*5830*/  SHF.L.U32 R17, R17, R32.reuse, RZ ;  /* 0x0000002011117219 */ /* 0x080fe400000006ff */
[-C--:B------:R-:W-:Y:S01]  /*5840*/  SHF.R.U32.HI R5, RZ, R32.reuse, R5 ;  /* 0x00000020ff057219 */ /* 0x080fe20000011605 */
[----:B------:R-:W-:Y:S01]  /*5850*/  IMAD.MOV.U32 R4, RZ, RZ, R26 ;  /* 0x000000ffff047224 */ /* 0x000fe200078e001a */
[----:B------:R-:W-:Y:S01]  /*5860*/  SHF.L.U32 R32, R19, R32, RZ ;  /* 0x0000002013207219 */ /* 0x000fe200000006ff */
[----:B------:R-:W3:Y:S01]  /*5870*/  LDC R36, c[0x0][0x638] ;  /* 0x00018e00ff247b82 */ /* 0x000ee20000000800 */
[----:B------:R-:W-:-:S07]  /*5880*/  LOP3.LUT R31, RZ, R17, RZ, 0x33, !PT ;  /* 0x00000011ff1f7212 */ /* 0x000fce00078e33ff */
[----:B------:R-:W0:Y:S01]  /*5890*/  LDC R37, c[0x0][0x610] ;  /* 0x00018400ff257b82 */ /* 0x000e220000000800 */
[----:B----4-:R-:W-:Y:S05]  /*58a0*/  @!P0 BRA `(.L_x_109) ;  /* 0x0000000000288947 */ /* 0x010fea0003800000 */
[----:B------:R-:W4:Y:S02]  /*58b0*/  LDC R19, c[0x0][0x64c] ;  /* 0x00019300ff137b82 */ /* 0x000f240000000800 */
[----:B----4-:R-:W-:-:S05]  /*58c0*/  IADD3 R19, P0, R26, R19, RZ ;  /* 0x000000131a137210 */ /* 0x010fca0007f1e0ff */
        /* <DEDUP_REMOVED lines=8> */
.L_x_109:
[----:B--2---:R-:W-:Y:S01]  /*5950*/  SHF.R.U64 R4, R4, R33, R5 ;  /* 0x0000002104047219 */ /* 0x004fe20000001205 */
[----:B0-----:R-:W-:Y:S01]  /*5960*/  VIADD R19, R28, 0xffffffff ;  /* 0xffffffff1c137836 */ /* 0x001fe20000000000 */
[----:B------:R-:W-:Y:S01]  /*5970*/  LOP3.LUT R17, R6, R31, RZ, 0xc0, !PT ;  /* 0x0000001f06117212 */ /* 0x000fe200078ec0ff */
[----:B------:R-:W-:Y:S02]  /*5980*/  IMAD.MOV R25, RZ, RZ, -R25 ;  /* 0x000000ffff197224 */ /* 0x000fe400078e0a19 */
[----:B------:R-:W-:Y:S02]  /*5990*/  IMAD.MOV R5, RZ, RZ, -R4 ;  /* 0x000000ffff057224 */ /* 0x000fe400078e0a04 */
[----:B------:R-:W-:Y:S01]  /*59a0*/  IMAD R6, R32, R4, R17 ;  /* 0x0000000420067224 */ /* 0x000fe200078e0211 */
[----:B------:R-:W-:Y:S01]  /*59b0*/  LOP3.LUT R17, R22, R19, RZ, 0xc0, !PT ;  /* 0x0000001316117212 */ /* 0x000fe200078ec0ff */
[----:B-1----:R-:W-:Y:S02]  /*59c0*/  @P4 IMAD R29, R27, R25, R30 ;  /* 0x000000191b1d4224 */ /* 0x002fe400078e021e */
[----:B---3--:R-:W-:-:S02]  /*59d0*/  IMAD R4, R5, R36, R26 ;  /* 0x0000002405047224 */ /* 0x008fc400078e021a */
[----:B------:R-:W-:Y:S02]  /*59e0*/  IMAD R6, R6, R37, R29 ;  /* 0x0000002506067224 */ /* 0x000fe400078e021d */
[----:B------:R-:W-:Y:S02]  /*59f0*/  IMAD R5, R4, R28, R17 ;  /* 0x0000001c04057224 */ /* 0x000fe400078e0211 */
[----:B------:R-:W-:-:S03]  /*5a00*/  IMAD.MOV.U32 R16, RZ, RZ, 0x1 ;  /* 0x00000001ff107424 */ /* 0x000fc600078e00ff */
[----:B------:R-:W-:Y:S02]  /*5a10*/  SEL R4, R5, R6, !P4 ;  /* 0x0000000605047207 */ /* 0x000fe40006000000 */
[----:B------:R-:W-:Y:S01]  /*5a20*/  SEL R6, R6, R5, !P4 ;  /* 0x0000000506067207 */ /* 0x000fe20006000000 */
[----:B------:R-:W-:-:S07]  /*5a30*/  IMAD.MOV.U32 R5, RZ, RZ, R24 ;  /* 0x000000ffff057224 */ /* 0x000fce00078e0018 */
.L_x_107:
[----:B------:R-:W-:Y:S02]  /*5a40*/  LOP3.LUT P0, RZ, R16, 0xff, RZ, 0xc0, !PT ;  /* 0x000000ff10ff7812 */ /* 0x000fe4000780c0ff */
[----:B------:R-:W-:-:S11]  /*5a50*/  LOP3.LUT R87, R87, 0x1, RZ, 0x3c, !PT ;  /* 0x0000000157577812 */ /* 0x000fd600078e3cff */
[----:B------:R-:W-:Y:S05]  /*5a60*/  @P0 BRA `(.L_x_110) ;  /* 0xffffffbc00d80947 */ /* 0x000fea000383ffff */
[----:B------:R-:W-:Y:S05]  /*5a70*/  EXIT ;  /* 0x000000000000794d */ /* 0x000fea0003800000 */
.L_x_18:
[----:B------:R-:W-:-:S08]  /*5a80*/  ISETP.NE.AND P0, PT, R18, RZ, PT ;  /* 0x000000ff1200720c */ /* 0x000fd00003f05270 */
[----:B--23-5:R-:W0:-:S00]  /*5a90*/  USETMAXREG.DEALLOC.CTAPOOL 0x28 ;  /* 0x00000028000079c8 */ /* 0x02ce0000080e0500 */
[----:B------:R-:W-:Y:S05]  /*5aa0*/  @P0 EXIT ;  /* 0x000000000000094d */ /* 0x000fea0003800000 */
[----:B0-----:R-:W-:Y:S01]  /*5ab0*/  LOP3.LUT P0, RZ, R20, 0xff, RZ, 0xc0, !PT ;  /* 0x000000ff14ff7812 */ /* 0x001fe2000780c0ff */
[----:B------:R-:W-:Y:S02]  /*5ac0*/  IMAD.MOV.U32 R13, RZ, RZ, 0x1 ;  /* 0x00000001ff0d7424 */ /* 0x000fe400078e00ff */
[----:B------:R-:W-:-:S10]  /*5ad0*/  IMAD.MOV.U32 R12, RZ, RZ, RZ ;  /* 0x000000ffff0c7224 */ /* 0x000fd400078e00ff */
[----:B------:R-:W-:Y:S05]  /*5ae0*/  @!P0 BRA `(.L_x_111) ;  /* 0x0000000c001c8947 */ /* 0x000fea0003800000 */
[----:B------:R-:W0:Y:S01]  /*5af0*/  S2UR UR15, SR_CgaCtaId ;  /* 0x00000000000f79c3 */ /* 0x000e220000008800 */
[----:B------:R-:W-:Y:S01]  /*5b00*/  LOP3.LUT P0, RZ, R11, 0x1f, RZ, 0xc0, !PT ;  /* 0x0000001f0bff7812 */ /* 0x000fe2000780c0ff */
[----:B------:R-:W-:Y:S01]  /*5b10*/  ULDC UR6, c[0x0][0x658] ;  /* 0x0001960000067ab9 */ /* 0x000fe20000000800 */
[----:B------:R-:W-:Y:S01]  /*5b20*/  UMOV UR7, 0xffffffff ;  /* 0xffffffff00077882 */ /* 0x000fe20000000000 */
[----:B------:R-:W-:Y:S01]  /*5b30*/  BSSY B0, `(.L_x_111) ;  /* 0x00000c2000007945 */ /* 0x000fe20003800000 */
[----:B------:R-:W-:Y:S01]  /*5b40*/  USHF.L.U32 UR7, UR7, UR6, URZ ;  /* 0x0000000607077299 */ /* 0x000fe2000800063f */
[C---:B------:R-:W-:Y:S01]  /*5b50*/  ISETP.NE.AND P2, PT, R10.reuse, RZ, PT ;  /* 0x000000ff0a00720c */ /* 0x040fe20003f45270 */
[----:B------:R-:W-:Y:S01]  /*5b60*/  IMAD.MOV.U32 R15, RZ, RZ, 0x1 ;  /* 0x00000001ff0f7424 */ /* 0x000fe200078e00ff */
[----:B------:R-:W-:Y:S01]  /*5b70*/  ISETP.NE.OR P0, PT, R10, RZ, !P0 ;  /* 0x000000ff0a00720c */ /* 0x000fe20004705670 */
[----:B------:R-:W-:Y:S01]  /*5b80*/  IMAD.MOV.U32 R13, RZ, RZ, 0x1 ;  /* 0x00000001ff0d7424 */ /* 0x000fe200078e00ff */
[----:B------:R-:W-:Y:S01]  /*5b90*/  LOP3.LUT R14, R7, 0x2, RZ, 0xfc, !PT ;  /* 0x00000002070e7812 */ /* 0x000fe200078efcff */
[----:B------:R-:W-:Y:S01]  /*5ba0*/  IMAD.MOV.U32 R12, RZ, RZ, RZ ;  /* 0x000000ffff0c7224 */ /* 0x000fe200078e00ff */
[----:B------:R-:W-:Y:S01]  /*5bb0*/  ULDC UR5, c[0x0][0x600] ;  /* 0x0001800000057ab9 */ /* 0x000fe20000000800 */
[----:B------:R-:W-:Y:S01]  /*5bc0*/  UMOV UR8, 0x1 ;  /* 0x0000000100087882 */ /* 0x000fe20000000000 */
[----:B------:R-:W-:-:S02]  /*5bd0*/  UIADD3 UR24, UR13, 0x1, URZ ;  /* 0x000000010d187890 */ /* 0x000fc4000fffe03f */
[----:B------:R-:W-:Y:S02]  /*5be0*/  UIADD3 UR18, UR5, -0x1, URZ ;  /* 0xffffffff05127890 */ /* 0x000fe4000fffe03f */
[----:B------:R-:W-:Y:S02]  /*5bf0*/  USHF.L.U32 UR20, UR8, UR6, URZ ;  /* 0x0000000608147299 */ /* 0x000fe4000800063f */
[----:B------:R-:W-:Y:S01]  /*5c00*/  ULOP3.LUT UR19, URZ, UR7, URZ, 0x33, !UPT ;  /* 0x000000073f137292 */ /* 0x000fe2000f8e333f */
[----:B------:R-:W-:Y:S01]  /*5c10*/  ULDC.64 UR22, c[0x0][0x198] ;  /* 0x0000660000167ab9 */ /* 0x000fe20000000a00 */
[----:B0-----:R-:W-:Y:S02]  /*5c20*/  USHF.L.U32 UR4, UR15, 0x3, URZ ;  /* 0x000000030f047899 */ /* 0x001fe4000800063f */
[----:B------:R-:W-:Y:S02]  /*5c30*/  USHF.L.U32 UR15, UR15, 0x9, URZ ;  /* 0x000000090f0f7899 */ /* 0x000fe4000800063f */
[----:B------:R-:W-:-:S12]  /*5c40*/  ULOP3.LUT UR14, UR4, 0x38, URZ, 0xc0, !UPT ;  /* 0x00000038040e7892 */ /* 0x000fd8000f8ec03f */
.L_x_123:
[----:B------:R-:W-:-:S03]  /*5c50*/  UMOV UR4, 0xffffffff ;  /* 0xffffffff00047882 */ /* 0x000fc60000000000 */
[----:B------:R-:W-:Y:S05]  /*5c60*/  BRA.DIV UR4, `(.L_x_112) ;  /* 0x0000001e043c7947 */ /* 0x000fea000b800000 */
[----:B------:R-:W-:-:S13]  /*5c70*/  ELECT P1, URZ, PT ;  /* 0x00000000003f782f */ /* 0x000fda0003820000 */
.L_x_160:
[----:B------:R-:W0:Y:S01]  /*5c80*/  LDC R10, c[0x0][0x28c] ;  /* 0x0000a300ff0a7b82 */ /* 0x000e220000000800 */
[----:B------:R-:W-:Y:S01]  /*5c90*/  BSSY B1, `(.L_x_113) ;  /* 0x0000038000017945 */ /* 0x000fe20003800000 */
[----:B0-----:R-:W-:-:S13]  /*5ca0*/  ISETP.LT.OR P1, PT, R10, 0x1, !P1 ;  /* 0x000000010a00780c */ /* 0x001fda0004f21670 */
[----:B------:R-:W-:Y:S05]  /*5cb0*/  @P1 BRA `(.L_x_114) ;  /* 0x0000000000d41947 */ /* 0x000fea0003800000 */
[----:B------:R-:W-:Y:S01]  /*5cc0*/  IMAD.SHL.U32 R16, R6, 0x40, RZ ;  /* 0x0000004006107824 */ /* 0x000fe200078e00ff */
[----:B------:R-:W-:Y:S01]  /*5cd0*/  LEA R17, R4, UR14, 0x6 ;  /* 0x0000000e04117c11 */ /* 0x000fe2000f8e30ff */
[----:B------:R-:W-:Y:S02]  /*5ce0*/  IMAD.MOV.U32 R18, RZ, RZ, RZ ;  /* 0x000000ffff127224 */ /* 0x000fe400078e00ff */
[----:B------:R-:W-:Y:S02]  /*5cf0*/  IMAD.U32 R20, RZ, RZ, UR24 ;  /* 0x00000018ff147e24 */ /* 0x000fe4000f8e00ff */
[----:B------:R-:W-:Y:S02]  /*5d00*/  IMAD.MOV.U32 R4, RZ, RZ, R13 ;  /* 0x000000ffff047224 */ /* 0x000fe400078e000d */
[----:B------:R-:W-:-:S07]  /*5d10*/  IMAD.MOV.U32 R6, RZ, RZ, R12 ;  /* 0x000000ffff067224 */ /* 0x000fce00078e000c */
.L_x_118:
[----:B------:R-:W0:Y:S01]  /*5d20*/  S2R R11, SR_CgaCtaId ;  /* 0x00000000000b7919 */ /* 0x000e220000008800 */
[----:B------:R-:W-:-:S04]  /*5d30*/  MOV R10, 0x400 ;  /* 0x00000400000a7802 */ /* 0x000fc80000000f00 */
[----:B0-----:R-:W-:Y:S02]  /*5d40*/  LEA R21, R11, R10, 0x18 ;  /* 0x0000000a0b157211 */ /* 0x001fe400078ec0ff */
[----:B------:R-:W-:Y:S01]  /*5d50*/  SHF.L.U32 R10, R4, 0x1f, RZ ;  /* 0x0000001f040a7819 */ /* 0x000fe200000006ff */
[----:B------:R-:W0:Y:S02]  /*5d60*/  @!P2 LDC R11, c[0x0][0x500] ;  /* 0x00014000ff0bab82 */ /* 0x000e240000000800 */
[----:B------:R-:W-:-:S04]  /*5d70*/  IMAD R19, R6, 0x8, R21 ;  /* 0x0000000806137824 */ /* 0x000fc800078e0215 */
[----:B------:R-:W1:Y:S02]  /*5d80*/  SYNCS.PHASECHK.TRANS64.TRYWAIT P1, [R19+URZ+0xe0], R10 ;  /* 0x0000e00a130075a7 */ /* 0x000e64000802017f */
[----:B-1----:R-:W-:Y:S05]  /*5d90*/  @!P1 BRA `(.L_x_115) ;  /* 0x0000001c00109947 */ /* 0x002fea0003800000 */
.L_x_161:
[----:B-1----:R-:W-:Y:S01]  /*5da0*/  PRMT R10, R14, 0x9910, RZ ;  /* 0x000099100e0a7816 */ /* 0x002fe200000000ff */
[----:B0-----:R0:W-:Y:S03]  /*5db0*/  @!P2 SYNCS.ARRIVE.TRANS64 RZ, [R19+URZ], R11 ;  /* 0x0000000b13ffa9a7 */ /* 0x0011e6000800003f */
[----:B------:R-:W-:-:S13]  /*5dc0*/  ISETP.NE.AND P1, PT, R10, 0x2, PT ;  /* 0x000000020a00780c */ /* 0x000fda0003f25270 */
[----:B0-----:R-:W-:Y:S05]  /*5dd0*/  @P1 BRA `(.L_x_116) ;  /* 0x0000000000041947 */ /* 0x001fea0003800000 */
[----:B------:R-:W-:Y:S01]  /*5de0*/  BPT.TRAP 0x1 ;  /* 0x000000040000795c */ /* 0x000fe20000300000 */
.L_x_116:
[----:B------:R-:W-:Y:S05]  /*5df0*/  @P0 BRA `(.L_x_117) ;  /* 0x0000000000040947 */ /* 0x000fea0003800000 */
[----:B------:R-:W-:Y:S01]  /*5e00*/  BPT.TRAP 0x1 ;  /* 0x000000040000795c */ /* 0x000fe20000300000 */
.L_x_117:
[----:B------:R-:W-:Y:S01]  /*5e10*/  R2UR UR5, R6 ;  /* 0x00000000060572ca */ /* 0x000fe200000e0000 */
[----:B------:R-:W-:Y:S01]  /*5e20*/  VIADD R20, R20, 0xffffffff ;  /* 0xffffffff14147836 */ /* 0x000fe20000000000 */
[----:B------:R-:W-:Y:S01]  /*5e30*/  R2UR UR17, R21 ;  /* 0x00000000151172ca */ /* 0x000fe200000e0000 */
[----:B------:R-:W-:Y:S01]  /*5e40*/  UIADD3 UR4, UP0, UR22, 0xf0, URZ ;  /* 0x000000f016047890 */ /* 0x000fe2000ff1e03f */
[----:B------:R-:W-:Y:S01]  /*5e50*/  R2UR UR9, R19 ;  /* 0x00000000130972ca */ /* 0x000fe200000e0000 */
[----:B------:R-:W-:Y:S01]  /*5e60*/  UIADD3 UR26, UP1, UR22, 0x1f0, URZ ;  /* 0x000001f0161a7890 */ /* 0x000fe2000ff3e03f */
[----:B------:R-:W-:Y:S01]  /*5e70*/  R2UR UR11, R16 ;  /* 0x00000000100b72ca */ /* 0x000fe200000e0000 */
[----:B------:R-:W-:Y:S01]  /*5e80*/  VIADD R6, R6, 0x1 ;  /* 0x0000000106067836 */ /* 0x000fe20000000000 */
[----:B------:R-:W-:Y:S01]  /*5e90*/  R2UR UR10, R18 ;  /* 0x00000000120a72ca */ /* 0x000fe200000e0000 */
[----:B------:R-:W-:Y:S01]  /*5ea0*/  UIADD3.X UR27, URZ, UR23, URZ, UP1, !UPT ;  /* 0x000000173f1b7290 */ /* 0x000fe20008ffe43f */
[----:B------:R-:W-:Y:S01]  /*5eb0*/  R2UR UR12, R5 ;  /* 0x00000000050c72ca */ /* 0x000fe200000e0000 */
[----:B------:R-:W-:Y:S01]  /*5ec0*/  UMOV UR6, 0x0 ;  /* 0x0000000000067882 */ /* 0x000fe20000000000 */
[----:B------:R-:W-:Y:S01]  /*5ed0*/  R2UR UR21, R17 ;  /* 0x00000000111572ca */ /* 0x000fe200000e0000 */
[----:B------:R-:W-:Y:S01]  /*5ee0*/  USHF.L.U32 UR5, UR5, 0xc, URZ ;  /* 0x0000000c05057899 */ /* 0x000fe2000800063f */
[----:B------:R-:W-:Y:S01]  /*5ef0*/  ISETP.GT.AND P3, PT, R20, 0x1, PT ;  /* 0x000000011400780c */ /* 0x000fe20003f64270 */
[----:B------:R-:W-:Y:S01]  /*5f00*/  UMOV UR7, 0x10000000 ;  /* 0x1000000000077882 */ /* 0x000fe20000000000 */
[----:B------:R-:W-:Y:S01]  /*5f10*/  ISETP.NE.AND P1, PT, R6, 0x1c, PT ;  /* 0x0000001c0600780c */ /* 0x000fe20003f25270 */
[----:B------:R-:W-:Y:S01]  /*5f20*/  ULOP3.LUT UR8, UR5, 0xe00, UR15, 0xf8, !UPT ;  /* 0x00000e0005087892 */ /* 0x000fe2000f8ef80f */
[----:B------:R-:W-:Y:S01]  /*5f30*/  VIADD R18, R18, 0x40 ;  /* 0x0000004012127836 */ /* 0x000fe20000000000 */
[----:B------:R-:W-:Y:S01]  /*5f40*/  UIADD3 UR16, UR17, 0x300, UR5 ;  /* 0x0000030011107890 */ /* 0x000fe2000fffe005 */
[----:B------:R-:W-:Y:S01]  /*5f50*/  SEL R11, RZ, 0x1, P1 ;  /* 0x00000001ff0b7807 */ /* 0x000fe20000800000 */
[----:B------:R-:W-:Y:S01]  /*5f60*/  UIADD3.X UR5, URZ, UR23, URZ, UP0, !UPT ;  /* 0x000000173f057290 */ /* 0x000fe200087fe43f */
[----:B------:R-:W-:Y:S01]  /*5f70*/  SEL R6, R6, RZ, P1 ;  /* 0x000000ff06067207 */ /* 0x000fe20000800000 */
[----:B------:R-:W-:Y:S01]  /*5f80*/  UIADD3 UR17, UR17, 0x1c300, UR8 ;  /* 0x0001c30011117890 */ /* 0x000fe2000fffe008 */
[----:B------:R-:W-:Y:S01]  /*5f90*/  LOP3.LUT R4, R4, R11, RZ, 0x3c, !PT ;  /* 0x0000000b04047212 */ /* 0x000fe200078e3cff */
[----:B------:R-:W-:Y:S01]  /*5fa0*/  UMOV UR25, 0xff0000 ;  /* 0x00ff000000197882 */ /* 0x000fe20000000000 */
[----:B------:R-:W-:-:S04]  /*5fb0*/  UMOV UR8, UR16 ;  /* 0x0000001000087c82 */ /* 0x000fc80008000000 */
[----:B------:R0:W-:Y:S02]  /*5fc0*/  UTMALDG.3D [UR8], [UR4], desc[UR6] ;  /* 0x00000608040075b4 */ /* 0x0001e40008011000 */
[----:B0-----:R-:W-:Y:S01]  /*5fd0*/  UMOV UR8, UR17 ;  /* 0x0000001100087c82 */ /* 0x001fe20008000000 */
[----:B------:R-:W-:Y:S02]  /*5fe0*/  UMOV UR11, UR21 ;  /* 0x00000015000b7c82 */ /* 0x000fe40008000000 */
[----:B------:R0:W-:Y:S02]  /*5ff0*/  UTMALDG.3D.MULTICAST [UR8], [UR26], UR25, desc[UR6] ;  /* 0x000006081a0073b4 */ /* 0x0001e40008011819 */
[----:B0-----:R-:W-:Y:S05]  /*6000*/  @P3 BRA `(.L_x_118) ;  /* 0xfffffffc00443947 */ /* 0x001fea000383ffff */
.L_x_114:
[----:B------:R-:W-:Y:S05]  /*6010*/  BSYNC B1 ;  /* 0x0000000000017941 */ /* 0x000fea0003800000 */
.L_x_113:
[----:B------:R-:W-:Y:S01]  /*6020*/  LOP3.LUT P5, RZ, R15, 0xff, RZ, 0xc0, !PT ;  /* 0x000000ff0fff7812 */ /* 0x000fe200078ac0ff */
[----:B------:R-:W-:Y:S01]  /*6030*/  VIADD R11, R12, UR13 ;  /* 0x0000000d0c0b7c36 */ /* 0x000fe20008000000 */
[----:B------:R-:W-:Y:S01]  /*6040*/  ULDC.64 UR4, c[0x0][0x650] ;  /* 0x0001940000047ab9 */ /* 0x000fe20000000a00 */
[----:B------:R-:W-:Y:S01]  /*6050*/  IMAD.U32 R6, RZ, RZ, UR13 ;  /* 0x0000000dff067e24 */ /* 0x000fe2000f8e00ff */
[----:B------:R-:W-:Y:S01]  /*6060*/  UISETP.GE.U32.AND UP0, UPT, UR13, 0x1c, UPT ;  /* 0x0000001c0d00788c */ /* 0x000fe2000bf06070 */
[----:B------:R-:W-:Y:S01]  /*6070*/  BSSY B1, `(.L_x_119) ;  /* 0x000006b000017945 */ /* 0x000fe20003800000 */
[----:B------:R-:W-:Y:S02]  /*6080*/  ISETP.GT.U32.AND P1, PT, R11, 0x1b, PT ;  /* 0x0000001b0b00780c */ /* 0x000fe40003f24070 */
[----:B------:R-:W-:Y:S02]  /*6090*/  PRMT R10, RZ, 0x7610, R10 ;  /* 0x00007610ff0a7816 */ /* 0x000fe4000000000a */
[----:B------:R-:W-:-:S02]  /*60a0*/  ISETP.LT.U32.AND P1, PT, R6, 0x1c, P1 ;  /* 0x0000001c0600780c */ /* 0x000fc40000f21070 */
[----:B------:R-:W-:Y:S01]  /*60b0*/  PLOP3.LUT P3, PT, PT, PT, UP0, 0x80, 0x0 ;  /* 0x000000000000781c */ /* 0x000fe20003f6f008 */
[----:B------:R-:W0:Y:S01]  /*60c0*/  @P5 S2R R5, SR_CgaCtaId ;  /* 0x0000000000055919 */ /* 0x000e220000008800 */
[----:B------:R-:W-:Y:S02]  /*60d0*/  @P5 MOV R4, 0x400 ;  /* 0x0000040000045802 */ /* 0x000fe40000000f00 */
[----:B------:R-:W-:Y:S02]  /*60e0*/  SEL R6, RZ, 0x1, !P1 ;  /* 0x00000001ff067807 */ /* 0x000fe40004800000 */
[----:B------:R-:W-:Y:S02]  /*60f0*/  PRMT R15, RZ, 0x7610, R15 ;  /* 0x00007610ff0f7816 */ /* 0x000fe4000000000f */
[----:B------:R-:W-:Y:S01]  /*6100*/  LOP3.LUT R13, R13, R6, RZ, 0x3c, !PT ;  /* 0x000000060d0d7212 */ /* 0x000fe200078e3cff */
[----:B------:R-:W-:Y:S01]  /*6110*/  IMAD.MOV.U32 R6, RZ, RZ, -0x1 ;  /* 0xffffffffff067424 */ /* 0x000fe200078e00ff */
[----:B0-----:R-:W-:-:S04]  /*6120*/  @P5 LEA R4, R5, R4, 0x18 ;  /* 0x0000000405045211 */ /* 0x001fc800078ec0ff */
[----:B------:R0:W-:Y:S01]  /*6130*/  @P5 SYNCS.ARRIVE.TRANS64.A1T0 RZ, [R4+URZ+0x1f8], RZ ;  /* 0x0001f8ff04ff59a7 */ /* 0x0001e2000810003f */
[----:B------:R-:W-:-:S04]  /*6140*/  IADD3 R2, P5, R2, R8, RZ ;  /* 0x0000000802027210 */ /* 0x000fc80007fbe0ff */
[----:B------:R-:W-:Y:S01]  /*6150*/  ISETP.GE.U32.AND P1, PT, R2, UR4, PT ;  /* 0x0000000402007c0c */ /* 0x000fe2000bf26070 */
[----:B------:R-:W-:Y:S01]  /*6160*/  IMAD.X R3, R3, 0x1, R0, P5 ;  /* 0x0000000103037824 */ /* 0x000fe200028e0600 */
[----:B0-----:R-:W-:-:S04]  /*6170*/  SHF.R.U32.HI R4, RZ, 0x2, R11 ;  /* 0x00000002ff047819 */ /* 0x001fc8000001160b */
[----:B------:R-:W-:Y:S01]  /*6180*/  ISETP.GE.U32.AND.EX P1, PT, R3, UR5, PT, P1 ;  /* 0x0000000503007c0c */ /* 0x000fe2000bf26110 */
[----:B------:R-:W-:-:S04]  /*6190*/  IMAD.WIDE.U32 R4, R4, 0x24924925, RZ ;  /* 0x2492492504047825 */ /* 0x000fc800078e00ff */
[----:B------:R-:W-:Y:S01]  /*61a0*/  IMAD R12, R5, -0x1c, R11 ;  /* 0xffffffe4050c7824 */ /* 0x000fe200078e020b */
[----:B------:R-:W-:Y:S01]  /*61b0*/  @P3 LOP3.LUT R13, R13, 0x1, R5, 0x78, !PT ;  /* 0x000000010d0d3812 */ /* 0x000fe200078e7805 */
[----:B------:R-:W-:Y:S02]  /*61c0*/  IMAD.MOV.U32 R4, RZ, RZ, -0x1 ;  /* 0xffffffffff047424 */ /* 0x000fe400078e00ff */
[----:B------:R-:W-:-:S04]  /*61d0*/  IMAD.MOV.U32 R5, RZ, RZ, -0x1 ;  /* 0xffffffffff057424 */ /* 0x000fc800078e00ff */
[----:B------:R-:W-:Y:S05]  /*61e0*/  @P1 BRA `(.L_x_120) ;  /* 0x00000004004c1947 */ /* 0x000fea0003800000 */
[----:B------:R-:W0:Y:S01]  /*61f0*/  S2R R17, SR_CTAID.X ;  /* 0x0000000000117919 */ /* 0x000e220000002500 */
[----:B------:R-:W-:Y:S01]  /*6200*/  ULDC.64 UR4, c[0x0][0x628] ;  /* 0x00018a0000047ab9 */ /* 0x000fe20000000a00 */
[----:B------:R-:W1:Y:S01]  /*6210*/  LDC R18, c[0x0][0x144] ;  /* 0x00005100ff127b82 */ /* 0x000e620000000800 */
[----:B------:R-:W-:Y:S01]  /*6220*/  ISETP.NE.U32.AND P1, PT, RZ, UR4, PT ;  /* 0x00000004ff007c0c */ /* 0x000fe2000bf25070 */
[----:B------:R-:W2:Y:S01]  /*6230*/  S2R R6, SR_CTAID.Y ;  /* 0x0000000000067919 */ /* 0x000ea20000002600 */
[----:B------:R-:W-:Y:S01]  /*6240*/  ULDC UR6, c[0x0][0x150] ;  /* 0x0000540000067ab9 */ /* 0x000fe20000000800 */
[----:B------:R-:W-:Y:S01]  /*6250*/  ULDC UR7, c[0x0][0x630] ;  /* 0x00018c0000077ab9 */ /* 0x000fe20000000800 */
[----:B------:R-:W-:Y:S01]  /*6260*/  ISETP.NE.AND.EX P1, PT, RZ, UR5, PT, P1 ;  /* 0x00000005ff007c0c */ /* 0x000fe2000bf25310 */
[----:B------:R-:W-:Y:S01]  /*6270*/  IMAD.MOV.U32 R4, RZ, RZ, R2 ;  /* 0x000000ffff047224 */ /* 0x000fe200078e0002 */
[----:B0-----:R-:W-:-:S05]  /*6280*/  I2FP.F32.U32 R5, R17 ;  /* 0x0000001100057245 */ /* 0x001fca0000201000 */
[----:B------:R-:W-:Y:S01]  /*6290*/  FMUL R20, R5, UR6 ;  /* 0x0000000605147c20 */ /* 0x000fe20008400000 */
[----:B------:R-:W-:-:S05]  /*62a0*/  IMAD.MOV.U32 R5, RZ, RZ, R3 ;  /* 0x000000ffff057224 */ /* 0x000fca00078e0003 */
[----:B--2---:R-:W-:Y:S05]  /*62b0*/  @!P1 BRA `(.L_x_121) ;  /* 0x0000000000289947 */ /* 0x004fea0003800000 */
[----:B------:R-:W-:Y:S02]  /*62c0*/  ULDC UR6, c[0x0][0x634] ;  /* 0x00018d0000067ab9 */ /* 0x000fe40000000800 */
[----:B------:R-:W-:-:S05]  /*62d0*/  IADD3 R5, P1, R2, UR6, RZ ;  /* 0x0000000602057c10 */ /* 0x000fca000ff3e0ff */
[----:B------:R-:W-:-:S04]  /*62e0*/  IMAD.X R19, RZ, RZ, R3, P1 ;  /* 0x000000ffff137224 */ /* 0x000fc800008e0603 */
[----:B------:R-:W-:-:S04]  /*62f0*/  IMAD.WIDE.U32 R10, R19, UR4, RZ ;  /* 0x00000004130a7c25 */ /* 0x000fc8000f8e00ff */
[----:B------:R-:W-:-:S04]  /*6300*/  IMAD.WIDE.U32 R10, P1, R5, UR5, R10 ;  /* 0x00000005050a7c25 */ /* 0x000fc8000f82000a */
[----:B------:R-:W-:-:S04]  /*6310*/  IMAD.WIDE.U32 R4, R5, UR4, RZ ;  /* 0x0000000405047c25 */ /* 0x000fc8000f8e00ff */
[----:B------:R-:W-:Y:S01]  /*6320*/  IMAD.MOV.U32 R4, RZ, RZ, R11 ;  /* 0x000000ffff047224 */ /* 0x000fe200078e000b */
[----:B------:R-:W-:Y:S01]  /*6330*/  IADD3 RZ, P3, R5, R10, RZ ;  /* 0x0000000a05ff7210 */ /* 0x000fe20007f7e0ff */
[----:B------:R-:W-:-:S04]  /*6340*/  IMAD.X R5, RZ, RZ, RZ, P1 ;  /* 0x000000ffff057224 */ /* 0x000fc800008e06ff */
[----:B------:R-:W-:-:S08]  /*6350*/  IMAD.WIDE.U32.X R4, R19, UR5, R4, P3 ;  /* 0x0000000513047c25 */ /* 0x000fd000098e0404 */
.L_x_121:
[--C-:B------:R-:W-:Y:S01]  /*6360*/  SHF.R.U64 R16, R4, UR7, R5.reuse ;  /* 0x0000000704107c19 */ /* 0x100fe20008001205 */
[----:B------:R-:W0:Y:S01]  /*6370*/  F2I.U32.TRUNC.NTZ R20, R20 ;  /* 0x0000001400147305 */ /* 0x000e22000020f000 */
[----:B------:R-:W-:Y:S01]  /*6380*/  SHF.R.U32.HI R4, RZ, UR7, R5 ;  /* 0x00000007ff047c19 */ /* 0x000fe20008011605 */
[----:B------:R-:W-:Y:S01]  /*6390*/  ULDC.64 UR4, c[0x0][0x620] ;  /* 0x0001880000047ab9 */ /* 0x000fe20000000a00 */
[----:B------:R-:W-:Y:S01]  /*63a0*/  IADD3 R11, P1, RZ, -R16, RZ ;  /* 0x80000010ff0b7210 */ /* 0x000fe20007f3e0ff */
[----:B------:R-:W-:Y:S01]  /*63b0*/  ULDC.64 UR6, c[0x0][0x640] ;  /* 0x0001900000067ab9 */ /* 0x000fe20000000a00 */
[----:B------:R-:W2:Y:S03]  /*63c0*/  LDC R21, c[0x0][0x148] ;  /* 0x00005200ff157b82 */ /* 0x000ea60000000800 */
[----:B------:R-:W-:Y:S01]  /*63d0*/  IMAD.X R4, RZ, RZ, ~R4, P1 ;  /* 0x000000ffff047224 */ /* 0x000fe200008e0e04 */
[----:B------:R-:W-:-:S03]  /*63e0*/  ISETP.NE.U32.AND P1, PT, RZ, UR6, PT ;  /* 0x00000006ff007c0c */ /* 0x000fc6000bf25070 */
[----:B------:R-:W-:Y:S01]  /*63f0*/  IMAD R10, R4, UR4, RZ ;  /* 0x00000004040a7c24 */ /* 0x000fe2000f8e02ff */
[----:B------:R-:W-:Y:S01]  /*6400*/  ISETP.NE.AND.EX P1, PT, RZ, UR7, PT, P1 ;  /* 0x00000007ff007c0c */ /* 0x000fe2000bf25310 */
[----:B------:R-:W-:Y:S01]  /*6410*/  IMAD.WIDE.U32 R4, R11, UR4, R2 ;  /* 0x000000040b047c25 */ /* 0x000fe2000f8e0002 */
[----:B------:R-:W-:-:S03]  /*6420*/  ULDC UR4, c[0x0][0x618] ;  /* 0x0001860000047ab9 */ /* 0x000fc60000000800 */
[----:B------:R-:W-:Y:S01]  /*6430*/  IMAD R11, R11, UR5, R10 ;  /* 0x000000050b0b7c24 */ /* 0x000fe2000f8e020a */
[----:B------:R-:W-:Y:S01]  /*6440*/  ULDC UR5, c[0x0][0x154] ;  /* 0x0000550000057ab9 */ /* 0x000fe20000000800 */
[----:B0-----:R-:W-:Y:S02]  /*6450*/  IMAD.MOV R10, RZ, RZ, -R20 ;  /* 0x000000ffff0a7224 */ /* 0x001fe400078e0a14 */
[----:B------:R-:W-:Y:S02]  /*6460*/  IMAD.IADD R5, R5, 0x1, R11 ;  /* 0x0000000105057824 */ /* 0x000fe400078e020b */
[----:B-1----:R-:W-:Y:S01]  /*6470*/  IMAD R17, R18, R10, R17 ;  /* 0x0000000a12117224 */ /* 0x002fe200078e0211 */
[----:B------:R-:W-:Y:S02]  /*6480*/  I2FP.F32.U32 R10, R6 ;  /* 0x00000006000a7245 */ /* 0x000fe40000201000 */
[--C-:B------:R-:W-:Y:S02]  /*6490*/  SHF.R.U64 R18, R4, UR4, R5.reuse ;  /* 0x0000000404127c19 */ /* 0x100fe40008001205 */
[----:B------:R-:W-:Y:S01]  /*64a0*/  SHF.R.U32.HI R5, RZ, UR4, R5 ;  /* 0x00000004ff057c19 */ /* 0x000fe20008011605 */
[----:B------:R-:W-:Y:S01]  /*64b0*/  FMUL R10, R10, UR5 ;  /* 0x000000050a0a7c20 */ /* 0x000fe20008400000 */
[----:B------:R-:W-:-:S02]  /*64c0*/  ULDC UR4, c[0x0][0x608] ;  /* 0x0001820000047ab9 */ /* 0x000fc40000000800 */
[--C-:B------:R-:W-:Y:S01]  /*64d0*/  SHF.R.U64 R20, R18, UR4, R5.reuse ;  /* 0x0000000412147c19 */ /* 0x100fe20008001205 */
[----:B------:R0:W1:Y:S01]  /*64e0*/  F2I.U32.TRUNC.NTZ R22, R10 ;  /* 0x0000000a00167305 */ /* 0x000062000020f000 */
[----:B------:R-:W-:Y:S01]  /*64f0*/  SHF.R.U32.HI R5, RZ, UR4, R5 ;  /* 0x00000004ff057c19 */ /* 0x000fe20008011605 */
[----:B------:R-:W-:-:S03]  /*6500*/  ULDC UR4, c[0x0][0x658] ;  /* 0x0001960000047ab9 */ /* 0x000fc60000000800 */
[--C-:B------:R-:W-:Y:S02]  /*6510*/  SHF.R.U64 R19, R20, UR4, R5.reuse ;  /* 0x0000000414137c19 */ /* 0x100fe40008001205 */
[----:B------:R-:W-:-:S03]  /*6520*/  SHF.R.U32.HI R23, RZ, UR4, R5 ;  /* 0x00000004ff177c19 */ /* 0x000fc60008011605 */
[----:B------:R-:W-:Y:S02]  /*6530*/  IMAD.MOV.U32 R4, RZ, RZ, R19 ;  /* 0x000000ffff047224 */ /* 0x000fe400078e0013 */
[----:B------:R-:W-:Y:S01]  /*6540*/  IMAD.MOV.U32 R5, RZ, RZ, R23 ;  /* 0x000000ffff057224 */ /* 0x000fe200078e0017 */
[----:B0-----:R-:W-:Y:S06]  /*6550*/  @!P1 BRA `(.L_x_122) ;  /* 0x0000000000289947 */ /* 0x001fec0003800000 */
        /* <DEDUP_REMOVED lines=10> */
.L_x_122:
[----:B------:R-:W-:Y:S01]  /*6600*/  ULDC UR4, c[0x0][0x648] ;  /* 0x0001920000047ab9 */ /* 0x000fe20000000800 */
[----:B-1----:R-:W-:Y:S01]  /*6610*/  IMAD.MOV R22, RZ, RZ, -R22 ;  /* 0x000000ffff167224 */ /* 0x002fe200078e0a16 */
[----:B------:R-:W-:Y:S01]  /*6620*/  SHF.R.U64 R5, R4, UR4, R5 ;  /* 0x0000000404057c19 */ /* 0x000fe20008001205 */
[----:B------:R-:W-:Y:S01]  /*6630*/  ULDC UR4, c[0x0][0x638] ;  /* 0x00018e0000047ab9 */ /* 0x000fe20000000800 */
[----:B------:R-:W-:Y:S01]  /*6640*/  LOP3.LUT R4, R20, UR19, RZ, 0xc0, !PT ;  /* 0x0000001314047c12 */ /* 0x000fe2000f8ec0ff */
[----:B--2---:R-:W-:Y:S01]  /*6650*/  @P4 IMAD R17, R21, R22, R6 ;  /* 0x0000001615114224 */ /* 0x004fe200078e0206 */
[----:B------:R-:W-:Y:S01]  /*6660*/  LOP3.LUT R18, R18, UR18, RZ, 0xc0, !PT ;  /* 0x0000001212127c12 */ /* 0x000fe2000f8ec0ff */
[----:B------:R-:W-:Y:S01]  /*6670*/  IMAD.MOV R6, RZ, RZ, -R5 ;  /* 0x000000ffff067224 */ /* 0x000fe200078e0a05 */
[----:B------:R-:W-:Y:S01]  /*6680*/  ULDC UR5, c[0x0][0x610] ;  /* 0x0001840000057ab9 */ /* 0x000fe20000000800 */
[----:B------:R-:W-:Y:S02]  /*6690*/  IMAD R4, R5, UR20, R4 ;  /* 0x0000001405047c24 */ /* 0x000fe4000f8e0204 */
[----:B------:R-:W-:Y:S01]  /*66a0*/  IMAD R19, R6, UR4, R19 ;  /* 0x0000000406137c24 */ /* 0x000fe2000f8e0213 */
[----:B------:R-:W-:Y:S01]  /*66b0*/  ULDC UR4, c[0x0][0x600] ;  /* 0x0001800000047ab9 */ /* 0x000fe20000000800 */
[----:B------:R-:W-:-:S02]  /*66c0*/  IMAD R17, R4, UR5, R17 ;  /* 0x0000000504117c24 */ /* 0x000fc4000f8e0211 */
[----:B------:R-:W-:Y:S02]  /*66d0*/  IMAD R6, R19, UR4, R18 ;  /* 0x0000000413067c24 */ /* 0x000fe4000f8e0212 */
[----:B------:R-:W-:Y:S02]  /*66e0*/  IMAD.MOV.U32 R10, RZ, RZ, 0x1 ;  /* 0x00000001ff0a7424 */ /* 0x000fe400078e00ff */
[----:B------:R-:W-:Y:S01]  /*66f0*/  IMAD.MOV.U32 R5, RZ, RZ, R16 ;  /* 0x000000ffff057224 */ /* 0x000fe200078e0010 */
[----:B------:R-:W-:Y:S02]  /*6700*/  SEL R4, R6, R17, !P4 ;  /* 0x0000001106047207 */ /* 0x000fe40006000000 */
[----:B------:R-:W-:-:S07]  /*6710*/  SEL R6, R17, R6, !P4 ;  /* 0x0000000611067207 */ /* 0x000fce0006000000 */
.L_x_120:
[----:B------:R-:W-:Y:S05]  /*6720*/  BSYNC B1 ;  /* 0x0000000000017941 */ /* 0x000fea0003800000 */
.L_x_119:
[----:B------:R-:W-:-:S13]  /*6730*/  LOP3.LUT P1, RZ, R10, 0xff, RZ, 0xc0, !PT ;  /* 0x000000ff0aff7812 */ /* 0x000fda000782c0ff */
[----:B------:R-:W-:Y:S05]  /*6740*/  @P1 BRA `(.L_x_123) ;  /* 0xfffffff400401947 */ /* 0x000fea000383ffff */
[----:B------:R-:W-:Y:S05]  /*6750*/  BSYNC B0 ;  /* 0x0000000000007941 */ /* 0x000fea0003800000 */
.L_x_111:
[----:B------:R-:W-:-:S03]  /*6760*/  UMOV UR4, 0xffffffff ;  /* 0xffffffff00047882 */ /* 0x000fc60000000000 */
[----:B------:R-:W-:Y:S05]  /*6770*/  BRA.DIV UR4, `(.L_x_124) ;  /* 0x0000001204ac7947 */ /* 0x000fea000b800000 */
[----:B------:R-:W-:-:S13]  /*6780*/  ELECT P0, URZ, PT ;  /* 0x00000000003f782f */ /* 0x000fda0003800000 */
.L_x_164:
[----:B------:R-:W-:Y:S04]  /*6790*/  BSSY B0, `(.L_x_125) ;  /* 0x0000103000007945 */ /* 0x000fe80003800000 */
[----:B------:R-:W-:Y:S05]  /*67a0*/  @!P0 BRA `(.L_x_126) ;  /* 0x0000001000048947 */ /* 0x000fea0003800000 */
[----:B------:R-:W-:-:S04]  /*67b0*/  LOP3.LUT R7, R7, 0x2, RZ, 0xfc, !PT ;  /* 0x0000000207077812 */ /* 0x000fc800078efcff */
[----:B------:R-:W-:-:S13]  /*67c0*/  ISETP.NE.AND P0, PT, R7, 0x3, PT ;  /* 0x000000030700780c */ /* 0x000fda0003f05270 */
[----:B------:R-:W-:Y:S05]  /*67d0*/  @!P0 BRA `(.L_x_127) ;  /* 0x0000000000048947 */ /* 0x000fea0003800000 */
[----:B------:R-:W-:Y:S01]  /*67e0*/  BPT.TRAP 0x1 ;  /* 0x000000040000795c */ /* 0x000fe20000300000 */
.L_x_127:
[----:B------:R-:W0:Y:S01]  /*67f0*/  S2R R3, SR_CgaCtaId ;  /* 0x0000000000037919 */ /* 0x000e220000008800 */
[----:B------:R-:W-:Y:S02]  /*6800*/  MOV R0, 0x400 ;  /* 0x0000040000007802 */ /* 0x000fe40000000f00 */
[----:B------:R-:W-:Y:S02]  /*6810*/  SHF.L.U32 R2, R13, 0x1f, RZ ;  /* 0x0000001f0d027819 */ /* 0x000fe400000006ff */
[----:B0-----:R-:W-:-:S05]  /*6820*/  LEA R3, R3, R0, 0x18 ;  /* 0x0000000003037211 */ /* 0x001fca00078ec0ff */
[----:B------:R-:W-:-:S04]  /*6830*/  VIADD R3, R3, 0xe0 ;  /* 0x000000e003037836 */ /* 0x000fc80000000000 */
[C---:B------:R-:W-:Y:S02]  /*6840*/  IMAD R5, R12.reuse, 0x8, R3 ;  /* 0x000000080c057824 */ /* 0x040fe400078e0203 */
[----:B------:R-:W-:Y:S02]  /*6850*/  VIADD R12, R12, 0x1 ;  /* 0x000000010c0c7836 */ /* 0x000fe40000000000 */
[----:B------:R-:W0:Y:S03]  /*6860*/  SYNCS.PHASECHK.TRANS64.TRYWAIT P0, [R5+URZ], R2 ;  /* 0x00000002050075a7 */ /* 0x000e26000800017f */
[----:B------:R-:W-:-:S04]  /*6870*/  ISETP.NE.AND P1, PT, R12, 0x1c, PT ;  /* 0x0000001c0c00780c */ /* 0x000fc80003f25270 */
[----:B------:R-:W-:Y:S02]  /*6880*/  SEL R0, RZ, 0x1, P1 ;  /* 0x00000001ff007807 */ /* 0x000fe40000800000 */
[----:B------:R-:W-:Y:S02]  /*6890*/  SEL R12, R12, RZ, P1 ;  /* 0x000000ff0c0c7207 */ /* 0x000fe40000800000 */
[----:B------:R-:W-:-:S03]  /*68a0*/  LOP3.LUT R13, R13, R0, RZ, 0x3c, !PT ;  /* 0x000000000d0d7212 */ /* 0x000fc600078e3cff */
[----:B------:R-:W-:Y:S01]  /*68b0*/  IMAD R7, R12, 0x8, R3 ;  /* 0x000000080c077824 */ /* 0x000fe200078e0203 */
[----:B------:R-:W-:Y:S01]  /*68c0*/  SHF.L.U32 R4, R13, 0x1f, RZ ;  /* 0x0000001f0d047819 */ /* 0x000fe200000006ff */
[----:B0-----:R-:W-:Y:S06]  /*68d0*/  @!P0 BRA `(.L_x_128) ;  /* 0x0000001000788947 */ /* 0x001fec0003800000 */
.L_x_165:
[----:B------:R-:W1:Y:S01]  /*68e0*/  SYNCS.PHASECHK.TRANS64.TRYWAIT P0, [R7+URZ], R4 ;  /* 0x00000004070075a7 */ /* 0x000e62000800017f */
[----:B------:R-:W-:-:S05]  /*68f0*/  VIADD R0, R12, 0x1 ;  /* 0x000000010c007836 */ /* 0x000fca0000000000 */
[----:B------:R-:W-:-:S04]  /*6900*/  ISETP.NE.AND P1, PT, R0, 0x1c, PT ;  /* 0x0000001c0000780c */ /* 0x000fc80003f25270 */
[----:B0-----:R-:W-:Y:S02]  /*6910*/  SEL R2, RZ, 0x1, P1 ;  /* 0x00000001ff027807 */ /* 0x001fe40000800000 */
[----:B------:R-:W-:Y:S02]  /*6920*/  SEL R0, R0, RZ, P1 ;  /* 0x000000ff00007207 */ /* 0x000fe40000800000 */
[----:B------:R-:W-:-:S03]  /*6930*/  LOP3.LUT R13, R13, R2, RZ, 0x3c, !PT ;  /* 0x000000020d0d7212 */ /* 0x000fc600078e3cff */
[----:B------:R-:W-:Y:S01]  /*6940*/  IMAD R6, R0, 0x8, R3 ;  /* 0x0000000800067824 */ /* 0x000fe200078e0203 */
[----:B------:R-:W-:Y:S01]  /*6950*/  SHF.L.U32 R5, R13, 0x1f, RZ ;  /* 0x0000001f0d057819 */ /* 0x000fe200000006ff */
[----:B-1----:R-:W-:Y:S06]  /*6960*/  @!P0 BRA `(.L_x_129) ;  /* 0x0000001000688947 */ /* 0x002fec0003800000 */
.L_x_166:
[----:B------:R-:W1:Y:S01]  /*6970*/  SYNCS.PHASECHK.TRANS64.TRYWAIT P0, [R6+URZ], R5 ;  /* 0x00000005060075a7 */ /* 0x000e62000800017f */
[----:B------:R-:W-:-:S05]  /*6980*/  VIADD R0, R0, 0x1 ;  /* 0x0000000100007836 */ /* 0x000fca0000000000 */
[----:B------:R-:W-:-:S04]  /*6990*/  ISETP.NE.AND P1, PT, R0, 0x1c, PT ;  /* 0x0000001c0000780c */ /* 0x000fc80003f25270 */
[----:B------:R-:W-:Y:S02]  /*69a0*/  SEL R2, RZ, 0x1, P1 ;  /* 0x00000001ff027807 */ /* 0x000fe40000800000 */
[----:B------:R-:W-:Y:S02]  /*69b0*/  SEL R0, R0, RZ, P1 ;  /* 0x000000ff00007207 */ /* 0x000fe40000800000 */
[----:B------:R-:W-:-:S03]  /*69c0*/  LOP3.LUT R13, R13, R2, RZ, 0x3c, !PT ;  /* 0x000000020d0d7212 */ /* 0x000fc600078e3cff */
[----:B0-----:R-:W-:Y:S01]  /*69d0*/  IMAD R7, R0, 0x8, R3 ;  /* 0x0000000800077824 */ /* 0x001fe200078e0203 */
[----:B------:R-:W-:Y:S01]  /*69e0*/  SHF.L.U32 R4, R13, 0x1f, RZ ;  /* 0x0000001f0d047819 */ /* 0x000fe200000006ff */
[----:B-1----:R-:W-:Y:S06]  /*69f0*/  @!P0 BRA `(.L_x_130) ;  /* 0x0000001000588947 */ /* 0x002fec0003800000 */
.L_x_167:
        /* <DEDUP_REMOVED lines=9> */
.L_x_168:
        /* <DEDUP_REMOVED lines=9> */
.L_x_169:
        /* <DEDUP_REMOVED lines=9> */
.L_x_170:
        /* <DEDUP_REMOVED lines=9> */
.L_x_171:
        /* <DEDUP_REMOVED lines=9> */
.L_x_172:
        /* <DEDUP_REMOVED lines=9> */
.L_x_173:
        /* <DEDUP_REMOVED lines=9> */
.L_x_174:
        /* <DEDUP_REMOVED lines=9> */
.L_x_175:
        /* <DEDUP_REMOVED lines=9> */
.L_x_176:
        /* <DEDUP_REMOVED lines=9> */
.L_x_177:
        /* <DEDUP_REMOVED lines=9> */
.L_x_178:
        /* <DEDUP_REMOVED lines=9> */
.L_x_179:
        /* <DEDUP_REMOVED lines=9> */
.L_x_180:
        /* <DEDUP_REMOVED lines=9> */
.L_x_181:
        /* <DEDUP_REMOVED lines=9> */
.L_x_182:
        /* <DEDUP_REMOVED lines=9> */
.L_x_183:
        /* <DEDUP_REMOVED lines=9> */
.L_x_184:
        /* <DEDUP_REMOVED lines=9> */
.L_x_185:
        /* <DEDUP_REMOVED lines=9> */
.L_x_186:
        /* <DEDUP_REMOVED lines=9> */
.L_x_187:
        /* <DEDUP_REMOVED lines=9> */
.L_x_188:
        /* <DEDUP_REMOVED lines=9> */
.L_x_189:
        /* <DEDUP_REMOVED lines=9> */
.L_x_190:
[----:B------:R-:W1:Y:S01]  /*76f0*/  SYNCS.PHASECHK.TRANS64.TRYWAIT P0, [R6+URZ], R5 ;  /* 0x00000005060075a7 */ /* 0x000e62000800017f */
[----:B------:R-:W-:-:S05]  /*7700*/  VIADD R0, R0, 0x1 ;  /* 0x0000000100007836 */ /* 0x000fca0000000000 */
[----:B------:R-:W-:-:S04]  /*7710*/  ISETP.NE.AND P1, PT, R0, 0x1c, PT ;  /* 0x0000001c0000780c */ /* 0x000fc80003f25270 */
[----:B------:R-:W-:Y:S02]  /*7720*/  SEL R2, RZ, 0x1, P1 ;  /* 0x00000001ff027807 */ /* 0x000fe40000800000 */
[----:B------:R-:W-:Y:S02]  /*7730*/  SEL R0, R0, RZ, P1 ;  /* 0x000000ff00007207 */ /* 0x000fe40000800000 */
[----:B------:R-:W-:Y:S01]  /*7740*/  LOP3.LUT R2, R13, R2, RZ, 0x3c, !PT ;  /* 0x000000020d027212 */ /* 0x000fe200078e3cff */
[----:B-1----:R-:W-:Y:S06]  /*7750*/  @!P0 BRA `(.L_x_154) ;  /* 0x0000000800e08947 */ /* 0x002fec0003800000 */
.L_x_191:
[----:B------:R-:W-:Y:S01]  /*7760*/  IMAD R3, R0, 0x8, R3 ;  /* 0x0000000800037824 */ /* 0x000fe200078e0203 */
[----:B------:R-:W-:-:S07]  /*7770*/  SHF.L.U32 R0, R2, 0x1f, RZ ;  /* 0x0000001f02007819 */ /* 0x000fce00000006ff */
.L_x_155:
[----:B--2---:R2:W3:Y:S02]  /*7780*/  SYNCS.PHASECHK.TRANS64.TRYWAIT P0, [R3+URZ], R0 ;  /* 0x00000000030075a7 */ /* 0x0044e4000800017f */
[----:B---3--:R-:W-:Y:S05]  /*7790*/  @!P0 NANOSLEEP.SYNCS 0x989680 ;  /* 0x009896800000895d */ /* 0x008fea0003900000 */
[----:B------:R-:W3:Y:S02]  /*77a0*/  @!P0 SYNCS.PHASECHK.TRANS64 P0, [R3+URZ], R0 ;  /* 0x00000000030085a7 */ /* 0x000ee4000800007f */
[----:B---3--:R-:W-:Y:S05]  /*77b0*/  @!P0 BRA `(.L_x_155) ;  /* 0xfffffffc00f08947 */ /* 0x008fea000383ffff */
.L_x_126:
[----:B------:R-:W-:Y:S05]  /*77c0*/  BSYNC B0 ;  /* 0x0000000000007941 */ /* 0x000fea0003800000 */
.L_x_125:
[----:B------:R-:W-:Y:S05]  /*77d0*/  EXIT ;  /* 0x000000000000794d */ /* 0x000fea0003800000 */
.L_x_20:
[----:B0-----:R-:W-:-:S04]  /*77e0*/  IMAD.U32 R17, RZ, RZ, UR15 ;  /* 0x0000000fff117e24 */ /* 0x001fc8000f8e00ff */
[----:B------:R0:W1:Y:S03]  /*77f0*/  SYNCS.PHASECHK.TRANS64.TRYWAIT P0, [R17+URZ+-0x8], R16 ;  /* 0xfffff810110075a7 */ /* 0x000066000800017f */
[----:B-1----:R-:W-:Y:S05]  /*7800*/  @!P0 NANOSLEEP.SYNCS 0x989680 ;  /* 0x009896800000895d */ /* 0x002fea0003900000 */
[----:B------:R-:W1:Y:S02]  /*7810*/  @!P0 SYNCS.PHASECHK.TRANS64 P0, [R17+URZ+-0x8], R16 ;  /* 0xfffff810110085a7 */ /* 0x000e64000800007f */
[----:B-1----:R-:W-:Y:S05]  /*7820*/  @!P0 BRA `(.L_x_20) ;  /* 0xfffffffc00ec8947 */ /* 0x002fea000383ffff */
[----:B------:R-:W-:Y:S05]  /*7830*/  BRA `(.L_x_156) ;  /* 0xffffffa000807947 */ /* 0x000fea000383ffff */
.L_x_25:
[----:B-1----:R-:W-:-:S04]  /*7840*/  IMAD.U32 R17, RZ, RZ, UR6 ;  /* 0x00000006ff117e24 */ /* 0x002fc8000f8e00ff */
[----:B------:R1:W4:Y:S03]  /*7850*/  SYNCS.PHASECHK.TRANS64.TRYWAIT P0, [R17+URZ], R16 ;  /* 0x00000010110075a7 */ /* 0x000326000800017f */
[----:B----4-:R-:W-:Y:S05]  /*7860*/  @!P0 NANOSLEEP.SYNCS 0x989680 ;  /* 0x009896800000895d */ /* 0x010fea0003900000 */
[----:B------:R-:W4:Y:S02]  /*7870*/  @!P0 SYNCS.PHASECHK.TRANS64 P0, [R17+URZ], R16 ;  /* 0x00000010110085a7 */ /* 0x000f24000800007f */
[----:B----4-:R-:W-:Y:S05]  /*7880*/  @!P0 BRA `(.L_x_25) ;  /* 0xfffffffc00ec8947 */ /* 0x010fea000383ffff */
[----:B------:R-:W-:Y:S05]  /*7890*/  BRA `(.L_x_24) ;  /* 0xffffffa400287947 */ /* 0x000fea000383ffff */
.L_x_31:
[----:B-1----:R-:W-:-:S04]  /*78a0*/  IMAD.U32 R19, RZ, RZ, UR9 ;  /* 0x00000009ff137e24 */ /* 0x002fc8000f8e00ff */
[----:B------:R1:W4:Y:S03]  /*78b0*/  SYNCS.PHASECHK.TRANS64.TRYWAIT P0, [R19+URZ], R18 ;  /* 0x00000012130075a7 */ /* 0x000326000800017f */
[----:B----4-:R-:W-:Y:S05]  /*78c0*/  @!P0 NANOSLEEP.SYNCS 0x989680 ;  /* 0x009896800000895d */ /* 0x010fea0003900000 */
[----:B------:R-:W4:Y:S02]  /*78d0*/  @!P0 SYNCS.PHASECHK.TRANS64 P0, [R19+URZ], R18 ;  /* 0x00000012130085a7 */ /* 0x000f24000800007f */
[----:B----4-:R-:W-:Y:S05]  /*78e0*/  @!P0 BRA `(.L_x_31) ;  /* 0xfffffffc00ec8947 */ /* 0x010fea000383ffff */
[----:B------:R-:W-:Y:S05]  /*78f0*/  BRA `(.L_x_30) ;  /* 0xffffffa8007c7947 */ /* 0x000fea000383ffff */
.L_x_39:
[----:B0-----:R-:W-:-:S04]  /*7900*/  IMAD.U32 R17, RZ, RZ, UR15 ;  /* 0x0000000fff117e24 */ /* 0x001fc8000f8e00ff */
[----:B------:R0:W1:Y:S03]  /*7910*/  SYNCS.PHASECHK.TRANS64.TRYWAIT P0, [R17+URZ+0x8], R16 ;  /* 0x00000810110075a7 */ /* 0x000066000800017f */
[----:B-1----:R-:W-:Y:S05]  /*7920*/  @!P0 NANOSLEEP.SYNCS 0x989680 ;  /* 0x009896800000895d */ /* 0x002fea0003900000 */
[----:B------:R-:W1:Y:S02]  /*7930*/  @!P0 SYNCS.PHASECHK.TRANS64 P0, [R17+URZ+0x8], R16 ;  /* 0x00000810110085a7 */ /* 0x000e64000800007f */
[----:B-1----:R-:W-:Y:S05]  /*7940*/  @!P0 BRA `(.L_x_39) ;  /* 0xfffffffc00ec8947 */ /* 0x002fea000383ffff */
[----:B------:R-:W-:Y:S05]  /*7950*/  BRA `(.L_x_157) ;  /* 0xffffffb000c87947 */ /* 0x000fea000383ffff */
.L_x_112:
[----:B------:R-:W-:Y:S01]  /*7960*/  BSSY B1, `(.L_x_158) ;  /* 0x0000006000017945 */ /* 0x000fe20003800000 */
[----:B------:R-:W-:-:S07]  /*7970*/  IMAD.MOV.U32 R10, RZ, RZ, -0x1 ;  /* 0xffffffffff0a7424 */ /* 0x000fce00078e00ff */
[----:B------:R-:W-:Y:S05]  /*7980*/  WARPSYNC.COLLECTIVE R10, `(.L_x_159) ;  /* 0x000000000a0c7348 */ /* 0x000fea0003c00000 */
[----:B------:R-:W-:Y:S02]  /*7990*/  ELECT P1, UR62, PT ;  /* 0x00000000003e782f */ /* 0x000fe40003820000 */
[----:B------:R-:W-:Y:S01]  /*79a0*/  MOV R10, UR62 ;  /* 0x0000003e000a7c02 */ /* 0x000fe20008000f00 */
[----:B------:R-:W-:Y:S10]  /*79b0*/  ENDCOLLECTIVE ;  /* 0x000000000000791b */ /* 0x000ff40003800000 */
.L_x_159:
[----:B------:R-:W-:Y:S05]  /*79c0*/  BSYNC B1 ;  /* 0x0000000000017941 */ /* 0x000fea0003800000 */
.L_x_158:
[----:B------:R-:W-:Y:S05]  /*79d0*/  BRA `(.L_x_160) ;  /* 0xffffffe000a87947 */ /* 0x000fea000383ffff */
.L_x_115:
[----:B-1----:R1:W2:Y:S02]  /*79e0*/  SYNCS.PHASECHK.TRANS64.TRYWAIT P1, [R19+URZ+0xe0], R10 ;  /* 0x0000e00a130075a7 */ /* 0x0022a4000802017f */
[----:B--2---:R-:W-:Y:S05]  /*79f0*/  @!P1 NANOSLEEP.SYNCS 0x989680 ;  /* 0x009896800000995d */ /* 0x004fea0003900000 */
[----:B------:R-:W2:Y:S02]  /*7a00*/  @!P1 SYNCS.PHASECHK.TRANS64 P1, [R19+URZ+0xe0], R10 ;  /* 0x0000e00a130095a7 */ /* 0x000ea4000802007f */
[----:B--2---:R-:W-:Y:S05]  /*7a10*/  @!P1 BRA `(.L_x_115) ;  /* 0xfffffffc00f09947 */ /* 0x004fea000383ffff */
[----:B------:R-:W-:Y:S05]  /*7a20*/  BRA `(.L_x_161) ;  /* 0xffffffe000dc7947 */ /* 0x000fea000383ffff */
.L_x_124:
[----:B------:R-:W-:Y:S01]  /*7a30*/  BSSY B0, `(.L_x_162) ;  /* 0x0000006000007945 */ /* 0x000fe20003800000 */
[----:B------:R-:W-:-:S07]  /*7a40*/  IMAD.MOV.U32 R10, RZ, RZ, -0x1 ;  /* 0xffffffffff0a7424 */ /* 0x000fce00078e00ff */
[----:B------:R-:W-:Y:S05]  /*7a50*/  WARPSYNC.COLLECTIVE R10, `(.L_x_163) ;  /* 0x000000000a0c7348 */ /* 0x000fea0003c00000 */
[----:B------:R-:W-:Y:S02]  /*7a60*/  ELECT P1, UR62, PT ;  /* 0x00000000003e782f */ /* 0x000fe40003820000 */
[----:B------:R-:W-:Y:S01]  /*7a70*/  MOV R10, UR62 ;  /* 0x0000003e000a7c02 */ /* 0x000fe20008000f00 */
[----:B------:R-:W-:Y:S10]  /*7a80*/  ENDCOLLECTIVE ;  /* 0x000000000000791b */ /* 0x000ff40003800000 */
.L_x_163:
[----:B------:R-:W-:Y:S05]  /*7a90*/  BSYNC B0 ;  /* 0x0000000000007941 */ /* 0x000fea0003800000 */
.L_x_162:
[----:B------:R-:W-:Y:S01]  /*7aa0*/  PLOP3.LUT P0, PT, P1, PT, PT, 0x80, 0x0 ;  /* 0x000000000000781c */ /* 0x000fe20000f0f070 */
[----:B------:R-:W-:-:S12]  /*7ab0*/  BRA `(.L_x_164) ;  /* 0xffffffec00347947 */ /* 0x000fd8000383ffff */
.L_x_128:
[----:B0-----:R0:W1:Y:S02]  /*7ac0*/  SYNCS.PHASECHK.TRANS64.TRYWAIT P0, [R5+URZ], R2 ;  /* 0x00000002050075a7 */ /* 0x001064000800017f */
[----:B-1----:R-:W-:Y:S05]  /*7ad0*/  @!P0 NANOSLEEP.SYNCS 0x989680 ;  /* 0x009896800000895d */ /* 0x002fea0003900000 */
[----:B------:R-:W1:Y:S02]  /*7ae0*/  @!P0 SYNCS.PHASECHK.TRANS64 P0, [R5+URZ], R2 ;  /* 0x00000002050085a7 */ /* 0x000e64000800007f */
[----:B-1----:R-:W-:Y:S05]  /*7af0*/  @!P0 BRA `(.L_x_128) ;  /* 0xfffffffc00f08947 */ /* 0x002fea000383ffff */
[----:B------:R-:W-:Y:S05]  /*7b00*/  BRA `(.L_x_165) ;  /* 0xffffffec00747947 */ /* 0x000fea000383ffff */
.L_x_129:
[----:B0-----:R0:W1:Y:S02]  /*7b10*/  SYNCS.PHASECHK.TRANS64.TRYWAIT P0, [R7+URZ], R4 ;  /* 0x00000004070075a7 */ /* 0x001064000800017f */
[----:B-1----:R-:W-:Y:S05]  /*7b20*/  @!P0 NANOSLEEP.SYNCS 0x989680 ;  /* 0x009896800000895d */ /* 0x002fea0003900000 */
[----:B------:R-:W1:Y:S02]  /*7b30*/  @!P0 SYNCS.PHASECHK.TRANS64 P0, [R7+URZ], R4 ;  /* 0x00000004070085a7 */ /* 0x000e64000800007f */
[----:B-1----:R-:W-:Y:S05]  /*7b40*/  @!P0 BRA `(.L_x_129) ;  /* 0xfffffffc00f08947 */ /* 0x002fea000383ffff */
[----:B------:R-:W-:Y:S05]  /*7b50*/  BRA `(.L_x_166) ;  /* 0xffffffec00847947 */ /* 0x000fea000383ffff */
.L_x_130:
[----:B0-----:R0:W1:Y:S02]  /*7b60*/  SYNCS.PHASECHK.TRANS64.TRYWAIT P0, [R6+URZ], R5 ;  /* 0x00000005060075a7 */ /* 0x001064000800017f */
[----:B-1----:R-:W-:Y:S05]  /*7b70*/  @!P0 NANOSLEEP.SYNCS 0x989680 ;  /* 0x009896800000895d */ /* 0x002fea0003900000 */
[----:B------:R-:W1:Y:S02]  /*7b80*/  @!P0 SYNCS.PHASECHK.TRANS64 P0, [R6+URZ], R5 ;  /* 0x00000005060085a7 */ /* 0x000e64000800007f */
[----:B-1----:R-:W-:Y:S05]  /*7b90*/  @!P0 BRA `(.L_x_130) ;  /* 0xfffffffc00f08947 */ /* 0x002fea000383ffff */
[----:B------:R-:W-:Y:S05]  /*7ba0*/  BRA `(.L_x_167) ;  /* 0xffffffec00947947 */ /* 0x000fea000383ffff */
.L_x_131:
[----:B0-----:R0:W1:Y:S02]  /*7bb0*/  SYNCS.PHASECHK.TRANS64.TRYWAIT P0, [R7+URZ], R4 ;  /* 0x00000004070075a7 */ /* 0x001064000800017f */
[----:B-1----:R-:W-:Y:S05]  /*7bc0*/  @!P0 NANOSLEEP.SYNCS 0x989680 ;  /* 0x009896800000895d */ /* 0x002fea0003900000 */
[----:B------:R-:W1:Y:S02]  /*7bd0*/  @!P0 SYNCS.PHASECHK.TRANS64 P0, [R7+URZ], R4 ;  /* 0x00000004070085a7 */ /* 0x000e64000800007f */
[----:B-1----:R-:W-:Y:S05]  /*7be0*/  @!P0 BRA `(.L_x_131) ;  /* 0xfffffffc00f08947 */ /* 0x002fea000383ffff */
[----:B------:R-:W-:Y:S05]  /*7bf0*/  BRA `(.L_x_168) ;  /* 0xffffffec00a47947 */ /* 0x000fea000383ffff */
.L_x_132:
[----:B0-----:R0:W1:Y:S02]  /*7c00*/  SYNCS.PHASECHK.TRANS64.TRYWAIT P0, [R6+URZ], R5 ;  /* 0x00000005060075a7 */ /* 0x001064000800017f */
[----:B-1----:R-:W-:Y:S05]  /*7c10*/  @!P0 NANOSLEEP.SYNCS 0x989680 ;  /* 0x009896800000895d */ /* 0x002fea0003900000 */
[----:B------:R-:W1:Y:S02]  /*7c20*/  @!P0 SYNCS.PHASECHK.TRANS64 P0, [R6+URZ], R5 ;  /* 0x00000005060085a7 */ /* 0x000e64000800007f */
[----:B-1----:R-:W-:Y:S05]  /*7c30*/  @!P0 BRA `(.L_x_132) ;  /* 0xfffffffc00f08947 */ /* 0x002fea000383ffff */
[----:B------:R-:W-:Y:S05]  /*7c40*/  BRA `(.L_x_169) ;  /* 0xffffffec00b47947 */ /* 0x000fea000383ffff */
.L_x_133:
[----:B0-----:R0:W1:Y:S02]  /*7c50*/  SYNCS.PHASECHK.TRANS64.TRYWAIT P0, [R7+URZ], R4 ;  /* 0x00000004070075a7 */ /* 0x001064000800017f */
[----:B-1----:R-:W-:Y:S05]  /*7c60*/  @!P0 NANOSLEEP.SYNCS 0x989680 ;  /* 0x009896800000895d */ /* 0x002fea0003900000 */
[----:B------:R-:W1:Y:S02]  /*7c70*/  @!P0 SYNCS.PHASECHK.TRANS64 P0, [R7+URZ], R4 ;  /* 0x00000004070085a7 */ /* 0x000e64000800007f */
[----:B-1----:R-:W-:Y:S05]  /*7c80*/  @!P0 BRA `(.L_x_133) ;  /* 0xfffffffc00f08947 */ /* 0x002fea000383ffff */
[----:B------:R-:W-:Y:S05]  /*7c90*/  BRA `(.L_x_170) ;  /* 0xffffffec00c47947 */ /* 0x000fea000383ffff */
.L_x_134:
[----:B0-----:R0:W1:Y:S02]  /*7ca0*/  SYNCS.PHASECHK.TRANS64.TRYWAIT P0, [R6+URZ], R5 ;  /* 0x00000005060075a7 */ /* 0x001064000800017f */
[----:B-1----:R-:W-:Y:S05]  /*7cb0*/  @!P0 NANOSLEEP.SYNCS 0x989680 ;  /* 0x009896800000895d */ /* 0x002fea0003900000 */
[----:B------:R-:W1:Y:S02]  /*7cc0*/  @!P0 SYNCS.PHASECHK.TRANS64 P0, [R6+URZ], R5 ;  /* 0x00000005060085a7 */ /* 0x000e64000800007f */
[----:B-1----:R-:W-:Y:S05]  /*7cd0*/  @!P0 BRA `(.L_x_134) ;  /* 0xfffffffc00f08947 */ /* 0x002fea000383ffff */
[----:B------:R-:W-:Y:S05]  /*7ce0*/  BRA `(.L_x_171) ;  /* 0xffffffec00d47947 */ /* 0x000fea000383ffff */
.L_x_135:
[----:B0-----:R0:W1:Y:S02]  /*7cf0*/  SYNCS.PHASECHK.TRANS64.TRYWAIT P0, [R7+URZ], R4 ;  /* 0x00000004070075a7 */ /* 0x001064000800017f */
[----:B-1----:R-:W-:Y:S05]  /*7d00*/  @!P0 NANOSLEEP.SYNCS 0x989680 ;  /* 0x009896800000895d */ /* 0x002fea0003900000 */
[----:B------:R-:W1:Y:S02]  /*7d10*/  @!P0 SYNCS.PHASECHK.TRANS64 P0, [R7+URZ], R4 ;  /* 0x00000004070085a7 */ /* 0x000e64000800007f */
[----:B-1----:R-:W-:Y:S05]  /*7d20*/  @!P0 BRA `(.L_x_135) ;  /* 0xfffffffc00f08947 */ /* 0x002fea000383ffff */
[----:B------:R-:W-:Y:S05]  /*7d30*/  BRA `(.L_x_172) ;  /* 0xffffffec00e47947 */ /* 0x000fea000383ffff */
.L_x_136:
[----:B0-----:R0:W1:Y:S02]  /*7d40*/  SYNCS.PHASECHK.TRANS64.TRYWAIT P0, [R6+URZ], R5 ;  /* 0x00000005060075a7 */ /* 0x001064000800017f */
[----:B-1----:R-:W-:Y:S05]  /*7d50*/  @!P0 NANOSLEEP.SYNCS 0x989680 ;  /* 0x009896800000895d */ /* 0x002fea0003900000 */
[----:B------:R-:W1:Y:S02]  /*7d60*/  @!P0 SYNCS.PHASECHK.TRANS64 P0, [R6+URZ], R5 ;  /* 0x00000005060085a7 */ /* 0x000e64000800007f */
[----:B-1----:R-:W-:Y:S05]  /*7d70*/  @!P0 BRA `(.L_x_136) ;  /* 0xfffffffc00f08947 */ /* 0x002fea000383ffff */
[----:B------:R-:W-:Y:S05]  /*7d80*/  BRA `(.L_x_173) ;  /* 0xffffffec00f47947 */ /* 0x000fea000383ffff */
.L_x_137:
[----:B0-----:R0:W1:Y:S02]  /*7d90*/  SYNCS.PHASECHK.TRANS64.TRYWAIT P0, [R7+URZ], R4 ;  /* 0x00000004070075a7 */ /* 0x001064000800017f */
[----:B-1----:R-:W-:Y:S05]  /*7da0*/  @!P0 NANOSLEEP.SYNCS 0x989680 ;  /* 0x009896800000895d */ /* 0x002fea0003900000 */
[----:B------:R-:W1:Y:S02]  /*7db0*/  @!P0 SYNCS.PHASECHK.TRANS64 P0, [R7+URZ], R4 ;  /* 0x00000004070085a7 */ /* 0x000e64000800007f */
[----:B-1----:R-:W-:Y:S05]  /*7dc0*/  @!P0 BRA `(.L_x_137) ;  /* 0xfffffffc00f08947 */ /* 0x002fea000383ffff */
[----:B------:R-:W-:Y:S05]  /*7dd0*/  BRA `(.L_x_174) ;  /* 0xfffffff000047947 */ /* 0x000fea000383ffff */
.L_x_138:
[----:B0-----:R0:W1:Y:S02]  /*7de0*/  SYNCS.PHASECHK.TRANS64.TRYWAIT P0, [R6+URZ], R5 ;  /* 0x00000005060075a7 */ /* 0x001064000800017f */
[----:B-1----:R-:W-:Y:S05]  /*7df0*/  @!P0 NANOSLEEP.SYNCS 0x989680 ;  /* 0x009896800000895d */ /* 0x002fea0003900000 */
[----:B------:R-:W1:Y:S02]  /*7e00*/  @!P0 SYNCS.PHASECHK.TRANS64 P0, [R6+URZ], R5 ;  /* 0x00000005060085a7 */ /* 0x000e64000800007f */
[----:B-1----:R-:W-:Y:S05]  /*7e10*/  @!P0 BRA `(.L_x_138) ;  /* 0xfffffffc00f08947 */ /* 0x002fea000383ffff */
[----:B------:R-:W-:Y:S05]  /*7e20*/  BRA `(.L_x_175) ;  /* 0xfffffff000147947 */ /* 0x000fea000383ffff */
.L_x_139:
[----:B0-----:R0:W1:Y:S02]  /*7e30*/  SYNCS.PHASECHK.TRANS64.TRYWAIT P0, [R7+URZ], R4 ;  /* 0x00000004070075a7 */ /* 0x001064000800017f */
[----:B-1----:R-:W-:Y:S05]  /*7e40*/  @!P0 NANOSLEEP.SYNCS 0x989680 ;  /* 0x009896800000895d */ /* 0x002fea0003900000 */
[----:B------:R-:W1:Y:S02]  /*7e50*/  @!P0 SYNCS.PHASECHK.TRANS64 P0, [R7+URZ], R4 ;  /* 0x00000004070085a7 */ /* 0x000e64000800007f */
[----:B-1----:R-:W-:Y:S05]  /*7e60*/  @!P0 BRA `(.L_x_139) ;  /* 0xfffffffc00f08947 */ /* 0x002fea000383ffff */
[----:B------:R-:W-:Y:S05]  /*7e70*/  BRA `(.L_x_176) ;  /* 0xfffffff000247947 */ /* 0x000fea000383ffff */
.L_x_140:
[----:B0-----:R0:W1:Y:S02]  /*7e80*/  SYNCS.PHASECHK.TRANS64.TRYWAIT P0, [R6+URZ], R5 ;  /* 0x00000005060075a7 */ /* 0x001064000800017f */
[----:B-1----:R-:W-:Y:S05]  /*7e90*/  @!P0 NANOSLEEP.SYNCS 0x989680 ;  /* 0x009896800000895d */ /* 0x002fea0003900000 */
[----:B------:R-:W1:Y:S02]  /*7ea0*/  @!P0 SYNCS.PHASECHK.TRANS64 P0, [R6+URZ], R5 ;  /* 0x00000005060085a7 */ /* 0x000e64000800007f */
[----:B-1----:R-:W-:Y:S05]  /*7eb0*/  @!P0 BRA `(.L_x_140) ;  /* 0xfffffffc00f08947 */ /* 0x002fea000383ffff */
[----:B------:R-:W-:Y:S05]  /*7ec0*/  BRA `(.L_x_177) ;  /* 0xfffffff000347947 */ /* 0x000fea000383ffff */
.L_x_141:
[----:B0-----:R0:W1:Y:S02]  /*7ed0*/  SYNCS.PHASECHK.TRANS64.TRYWAIT P0, [R7+URZ], R4 ;  /* 0x00000004070075a7 */ /* 0x001064000800017f */
[----:B-1----:R-:W-:Y:S05]  /*7ee0*/  @!P0 NANOSLEEP.SYNCS 0x989680 ;  /* 0x009896800000895d */ /* 0x002fea0003900000 */
[----:B------:R-:W1:Y:S02]  /*7ef0*/  @!P0 SYNCS.PHASECHK.TRANS64 P0, [R7+URZ], R4 ;  /* 0x00000004070085a7 */ /* 0x000e64000800007f */
[----:B-1----:R-:W-:Y:S05]  /*7f00*/  @!P0 BRA `(.L_x_141) ;  /* 0xfffffffc00f08947 */ /* 0x002fea000383ffff */
[----:B------:R-:W-:Y:S05]  /*7f10*/  BRA `(.L_x_178) ;  /* 0xfffffff000447947 */ /* 0x000fea000383ffff */
.L_x_142:
[----:B0-----:R0:W1:Y:S02]  /*7f20*/  SYNCS.PHASECHK.TRANS64.TRYWAIT P0, [R6+URZ], R5 ;  /* 0x00000005060075a7 */ /* 0x001064000800017f */
[----:B-1----:R-:W-:Y:S05]  /*7f30*/  @!P0 NANOSLEEP.SYNCS 0x989680 ;  /* 0x009896800000895d */ /* 0x002fea0003900000 */
[----:B------:R-:W1:Y:S02]  /*7f40*/  @!P0 SYNCS.PHASECHK.TRANS64 P0, [R6+URZ], R5 ;  /* 0x00000005060085a7 */ /* 0x000e64000800007f */
[----:B-1----:R-:W-:Y:S05]  /*7f50*/  @!P0 BRA `(.L_x_142) ;  /* 0xfffffffc00f08947 */ /* 0x002fea000383ffff */
[----:B------:R-:W-:Y:S05]  /*7f60*/  BRA `(.L_x_179) ;  /* 0xfffffff000547947 */ /* 0x000fea000383ffff */
.L_x_143:
[----:B0-----:R0:W1:Y:S02]  /*7f70*/  SYNCS.PHASECHK.TRANS64.TRYWAIT P0, [R7+URZ], R4 ;  /* 0x00000004070075a7 */ /* 0x001064000800017f */
[----:B-1----:R-:W-:Y:S05]  /*7f80*/  @!P0 NANOSLEEP.SYNCS 0x989680 ;  /* 0x009896800000895d */ /* 0x002fea0003900000 */
[----:B------:R-:W1:Y:S02]  /*7f90*/  @!P0 SYNCS.PHASECHK.TRANS64 P0, [R7+URZ], R4 ;  /* 0x00000004070085a7 */ /* 0x000e64000800007f */
[----:B-1----:R-:W-:Y:S05]  /*7fa0*/  @!P0 BRA `(.L_x_143) ;  /* 0xfffffffc00f08947 */ /* 0x002fea000383ffff */
[----:B------:R-:W-:Y:S05]  /*7fb0*/  BRA `(.L_x_180) ;  /* 0xfffffff000647947 */ /* 0x000fea000383ffff */
.L_x_144:
[----:B0-----:R0:W1:Y:S02]  /*7fc0*/  SYNCS.PHASECHK.TRANS64.TRYWAIT P0, [R6+URZ], R5 ;  /* 0x00000005060075a7 */ /* 0x001064000800017f */
[----:B-1----:R-:W-:Y:S05]  /*7fd0*/  @!P0 NANOSLEEP.SYNCS 0x989680 ;  /* 0x009896800000895d */ /* 0x002fea0003900000 */
[----:B------:R-:W1:Y:S02]  /*7fe0*/  @!P0 SYNCS.PHASECHK.TRANS64 P0, [R6+URZ], R5 ;  /* 0x00000005060085a7 */ /* 0x000e64000800007f */
[----:B-1----:R-:W-:Y:S05]  /*7ff0*/  @!P0 BRA `(.L_x_144) ;  /* 0xfffffffc00f08947 */ /* 0x002fea000383ffff */
[----:B------:R-:W-:Y:S05]  /*8000*/  BRA `(.L_x_181) ;  /* 0xfffffff000747947 */ /* 0x000fea000383ffff */
.L_x_145:
[----:B0-----:R0:W1:Y:S02]  /*8010*/  SYNCS.PHASECHK.TRANS64.TRYWAIT P0, [R7+URZ], R4 ;  /* 0x00000004070075a7 */ /* 0x001064000800017f */
[----:B-1----:R-:W-:Y:S05]  /*8020*/  @!P0 NANOSLEEP.SYNCS 0x989680 ;  /* 0x009896800000895d */ /* 0x002fea0003900000 */
[----:B------:R-:W1:Y:S02]  /*8030*/  @!P0 SYNCS.PHASECHK.TRANS64 P0, [R7+URZ], R4 ;  /* 0x00000004070085a7 */ /* 0x000e64000800007f */
[----:B-1----:R-:W-:Y:S05]  /*8040*/  @!P0 BRA `(.L_x_145) ;  /* 0xfffffffc00f08947 */ /* 0x002fea000383ffff */
[----:B------:R-:W-:Y:S05]  /*8050*/  BRA `(.L_x_182) ;  /* 0xfffffff000847947 */ /* 0x000fea000383ffff */
.L_x_146:
[----:B0-----:R0:W1:Y:S02]  /*8060*/  SYNCS.PHASECHK.TRANS64.TRYWAIT P0, [R6+URZ], R5 ;  /* 0x00000005060075a7 */ /* 0x001064000800017f */
[----:B-1----:R-:W-:Y:S05]  /*8070*/  @!P0 NANOSLEEP.SYNCS 0x989680 ;  /* 0x009896800000895d */ /* 0x002fea0003900000 */
[----:B------:R-:W1:Y:S02]  /*8080*/  @!P0 SYNCS.PHASECHK.TRANS64 P0, [R6+URZ], R5 ;  /* 0x00000005060085a7 */ /* 0x000e64000800007f */
[----:B-1----:R-:W-:Y:S05]  /*8090*/  @!P0 BRA `(.L_x_146) ;  /* 0xfffffffc00f08947 */ /* 0x002fea000383ffff */
[----:B------:R-:W-:Y:S05]  /*80a0*/  BRA `(.L_x_183) ;  /* 0xfffffff000947947 */ /* 0x000fea000383ffff */
.L_x_147:
[----:B0-----:R0:W1:Y:S02]  /*80b0*/  SYNCS.PHASECHK.TRANS64.TRYWAIT P0, [R7+URZ], R4 ;  /* 0x00000004070075a7 */ /* 0x001064000800017f */
[----:B-1----:R-:W-:Y:S05]  /*80c0*/  @!P0 NANOSLEEP.SYNCS 0x989680 ;  /* 0x009896800000895d */ /* 0x002fea0003900000 */
[----:B------:R-:W1:Y:S02]  /*80d0*/  @!P0 SYNCS.PHASECHK.TRANS64 P0, [R7+URZ], R4 ;  /* 0x00000004070085a7 */ /* 0x000e64000800007f */
[----:B-1----:R-:W-:Y:S05]  /*80e0*/  @!P0 BRA `(.L_x_147) ;  /* 0xfffffffc00f08947 */ /* 0x002fea000383ffff */
[----:B------:R-:W-:Y:S05]  /*80f0*/  BRA `(.L_x_184) ;  /* 0xfffffff000a47947 */ /* 0x000fea000383ffff */
.L_x_148:
[----:B0-----:R0:W1:Y:S02]  /*8100*/  SYNCS.PHASECHK.TRANS64.TRYWAIT P0, [R6+URZ], R5 ;  /* 0x00000005060075a7 */ /* 0x001064000800017f */
[----:B-1----:R-:W-:Y:S05]  /*8110*/  @!P0 NANOSLEEP.SYNCS 0x989680 ;  /* 0x009896800000895d */ /* 0x002fea0003900000 */
[----:B------:R-:W1:Y:S02]  /*8120*/  @!P0 SYNCS.PHASECHK.TRANS64 P0, [R6+URZ], R5 ;  /* 0x00000005060085a7 */ /* 0x000e64000800007f */
[----:B-1----:R-:W-:Y:S05]  /*8130*/  @!P0 BRA `(.L_x_148) ;  /* 0xfffffffc00f08947 */ /* 0x002fea000383ffff */
[----:B------:R-:W-:Y:S05]  /*8140*/  BRA `(.L_x_185) ;  /* 0xfffffff000b47947 */ /* 0x000fea000383ffff */
.L_x_149:
[----:B0-----:R0:W1:Y:S02]  /*8150*/  SYNCS.PHASECHK.TRANS64.TRYWAIT P0, [R7+URZ], R4 ;  /* 0x00000004070075a7 */ /* 0x001064000800017f */
[----:B-1----:R-:W-:Y:S05]  /*8160*/  @!P0 NANOSLEEP.SYNCS 0x989680 ;  /* 0x009896800000895d */ /* 0x002fea0003900000 */
[----:B------:R-:W1:Y:S02]  /*8170*/  @!P0 SYNCS.PHASECHK.TRANS64 P0, [R7+URZ], R4 ;  /* 0x00000004070085a7 */ /* 0x000e64000800007f */
[----:B-1----:R-:W-:Y:S05]  /*8180*/  @!P0 BRA `(.L_x_149) ;  /* 0xfffffffc00f08947 */ /* 0x002fea000383ffff */
[----:B------:R-:W-:Y:S05]  /*8190*/  BRA `(.L_x_186) ;  /* 0xfffffff000c47947 */ /* 0x000fea000383ffff */
.L_x_150:
[----:B0-----:R0:W1:Y:S02]  /*81a0*/  SYNCS.PHASECHK.TRANS64.TRYWAIT P0, [R6+URZ], R5 ;  /* 0x00000005060075a7 */ /* 0x001064000800017f */
[----:B-1----:R-:W-:Y:S05]  /*81b0*/  @!P0 NANOSLEEP.SYNCS 0x989680 ;  /* 0x009896800000895d */ /* 0x002fea0003900000 */
[----:B------:R-:W1:Y:S02]  /*81c0*/  @!P0 SYNCS.PHASECHK.TRANS64 P0, [R6+URZ], R5 ;  /* 0x00000005060085a7 */ /* 0x000e64000800007f */
[----:B-1----:R-:W-:Y:S05]  /*81d0*/  @!P0 BRA `(.L_x_150) ;  /* 0xfffffffc00f08947 */ /* 0x002fea000383ffff */
[----:B------:R-:W-:Y:S05]  /*81e0*/  BRA `(.L_x_187) ;  /* 0xfffffff000d47947 */ /* 0x000fea000383ffff */
.L_x_151:
[----:B0-----:R0:W1:Y:S02]  /*81f0*/  SYNCS.PHASECHK.TRANS64.TRYWAIT P0, [R7+URZ], R4 ;  /* 0x00000004070075a7 */ /* 0x001064000800017f */
[----:B-1----:R-:W-:Y:S05]  /*8200*/  @!P0 NANOSLEEP.SYNCS 0x989680 ;  /* 0x009896800000895d */ /* 0x002fea0003900000 */
[----:B------:R-:W1:Y:S02]  /*8210*/  @!P0 SYNCS.PHASECHK.TRANS64 P0, [R7+URZ], R4 ;  /* 0x00000004070085a7 */ /* 0x000e64000800007f */
[----:B-1----:R-:W-:Y:S05]  /*8220*/  @!P0 BRA `(.L_x_151) ;  /* 0xfffffffc00f08947 */ /* 0x002fea000383ffff */
[----:B------:R-:W-:Y:S05]  /*8230*/  BRA `(.L_x_188) ;  /* 0xfffffff000e47947 */ /* 0x000fea000383ffff */
.L_x_152:
[----:B0-----:R0:W1:Y:S02]  /*8240*/  SYNCS.PHASECHK.TRANS64.TRYWAIT P0, [R6+URZ], R5 ;  /* 0x00000005060075a7 */ /* 0x001064000800017f */
[----:B-1----:R-:W-:Y:S05]  /*8250*/  @!P0 NANOSLEEP.SYNCS 0x989680 ;  /* 0x009896800000895d */ /* 0x002fea0003900000 */
[----:B------:R-:W1:Y:S02]  /*8260*/  @!P0 SYNCS.PHASECHK.TRANS64 P0, [R6+URZ], R5 ;  /* 0x00000005060085a7 */ /* 0x000e64000800007f */
[----:B-1----:R-:W-:Y:S05]  /*8270*/  @!P0 BRA `(.L_x_152) ;  /* 0xfffffffc00f08947 */ /* 0x002fea000383ffff */
[----:B------:R-:W-:Y:S05]  /*8280*/  BRA `(.L_x_189) ;  /* 0xfffffff000f47947 */ /* 0x000fea000383ffff */
.L_x_153:
[----:B0-----:R0:W1:Y:S02]  /*8290*/  SYNCS.PHASECHK.TRANS64.TRYWAIT P0, [R7+URZ], R4 ;  /* 0x00000004070075a7 */ /* 0x001064000800017f */
[----:B-1----:R-:W-:Y:S05]  /*82a0*/  @!P0 NANOSLEEP.SYNCS 0x989680 ;  /* 0x009896800000895d */ /* 0x002fea0003900000 */
[----:B------:R-:W1:Y:S02]  /*82b0*/  @!P0 SYNCS.PHASECHK.TRANS64 P0, [R7+URZ], R4 ;  /* 0x00000004070085a7 */ /* 0x000e64000800007f */
[----:B-1----:R-:W-:Y:S05]  /*82c0*/  @!P0 BRA `(.L_x_153) ;  /* 0xfffffffc00f08947 */ /* 0x002fea000383ffff */
[----:B------:R-:W-:Y:S05]  /*82d0*/  BRA `(.L_x_190) ;  /* 0xfffffff400047947 */ /* 0x000fea000383ffff */
.L_x_154:
[----:B-1----:R1:W2:Y:S02]  /*82e0*/  SYNCS.PHASECHK.TRANS64.TRYWAIT P0, [R6+URZ], R5 ;  /* 0x00000005060075a7 */ /* 0x0022a4000800017f */
[----:B--2---:R-:W-:Y:S05]  /*82f0*/  @!P0 NANOSLEEP.SYNCS 0x989680 ;  /* 0x009896800000895d */ /* 0x004fea0003900000 */
[----:B------:R-:W2:Y:S02]  /*8300*/  @!P0 SYNCS.PHASECHK.TRANS64 P0, [R6+URZ], R5 ;  /* 0x00000005060085a7 */ /* 0x000ea4000800007f */
[----:B--2---:R-:W-:Y:S05]  /*8310*/  @!P0 BRA `(.L_x_154) ;  /* 0xfffffffc00f08947 */ /* 0x004fea000383ffff */
[----:B------:R-:W-:Y:S05]  /*8320*/  BRA `(.L_x_191) ;  /* 0xfffffff4000c7947 */ /* 0x000fea000383ffff */
.L_x_192:
[----:B------:R-:W-:-:S00]  /*8330*/  BRA `(.L_x_192) ;  /* 0xfffffffc00fc7947 */ /* 0x000fc0000383ffff */
[----:B------:R-:W-:-:S00]  /*8340*/  NOP ;  /* 0x0000000000007918 */ /* 0x000fc00000000000 */
        /* <DEDUP_REMOVED lines=11> */
.L_x_193:


//--------------------- .nv.shared._ZN7cutlass13device_kernelINS_4gemm6kernel13GemmUniversalIN4cute5tupleIJiiiiEEENS1_10collective13CollectiveMmaINS1_37MainloopSm90TmaGmmaWarpSpecializedFP8ILi28ENS5_IJNS4_1CILi8EEENSA_ILi1EEESC_EEENS1_32KernelTmaWarpSpecializedPingpongEEENS5_IJNSA_ILi64EEESG_SG_EEENS_12float_e5m2_tENS5_IJlSC_lEEESI_SJ_NS4_8TiledMMAINS4_8MMA_AtomIJNS4_4SM904GMMA30MMA_64x64x32_F32E5M2E5M2_SS_TNILNSN_7ScaleInE1ELSP_1EEEEEENS4_6LayoutINS5_IJSC_SC_SC_EEENS5_IJNSA_ILi0EEESU_SU_EEEEENS5_IJNS4_10UnderscoreESX_SX_EEEEENS4_13SM90_TMA_LOADENS4_14ComposedLayoutINS4_7SwizzleILi2ELi4ELi3EEENS4_18smem_ptr_flag_bitsILi8EEENSS_INS5_IJSB_SG_EEENS5_IJSG_SC_EEEEEEEvNS4_8identityENS4_23SM90_TMA_LOAD_MULTICASTES19_vS1A_EENS_8epilogue10collective6detail29Sm90TmaWarpSpecializedAdapterINS1E_15DefaultEpilogueISI_SJ_SJ_NS1D_6thread17LinearCombinationISI_Li1EffLNS1I_9ScaleType4KindE0ELNS_15FloatRoundStyleE2ESI_EENS1_15EpilogueDefaultEEEEEvvEEEEvNT_6ParamsE --------------------------
	.section	.nv.shared._ZN7cutlass13device_kernelINS_4gemm6kernel13GemmUniversalIN4cute5tupleIJiiiiEEENS1_10collective13CollectiveMmaINS1_37MainloopSm90TmaGmmaWarpSpecializedFP8ILi28ENS5_IJNS4_1CILi8EEENSA_ILi1EEESC_EEENS1_32KernelTmaWarpSpecializedPingpongEEENS5_IJNSA_ILi64EEESG_SG_EEENS_12float_e5m2_tENS5_IJlSC_lEEESI_SJ_NS4_8TiledMMAINS4_8MMA_AtomIJNS4_4SM904GMMA30MMA_64x64x32_F32E5M2E5M2_SS_TNILNSN_7ScaleInE1ELSP_1EEEEEENS4_6LayoutINS5_IJSC_SC_SC_EEENS5_IJNSA_ILi0EEESU_SU_EEEEENS5_IJNS4_10UnderscoreESX_SX_EEEEENS4_13SM90_TMA_LOADENS4_14ComposedLayoutINS4_7SwizzleILi2ELi4ELi3EEENS4_18smem_ptr_flag_bitsILi8EEENSS_INS5_IJSB_SG_EEENS5_IJSG_SC_EEEEEEEvNS4_8identityENS4_23SM90_TMA_LOAD_MULTICASTES19_vS1A_EENS_8epilogue10collective6detail29Sm90TmaWarpSpecializedAdapterINS1E_15DefaultEpilogueISI_SJ_SJ_NS1D_6thread17LinearCombinationISI_Li1EffLNS1I_9ScaleType4KindE0ELNS_15FloatRoundStyleE2ESI_EENS1_15EpilogueDefaultEEEEEvvEEEEvNT_6ParamsE,"aw",@nobits
	.sectionflags	@""
	.align	16
	.zero		1024


//--------------------- .nv.shared.reserved.0     --------------------------
	.section	.nv.shared.reserved.0,"aw",@nobits
	.weak		__nv_reservedSMEM_offset_0_alias
	.size		__nv_reservedSMEM_offset_0_alias, 0, 0
	.other		__nv_reservedSMEM_offset_0_alias,@"STO_CUDA_RESERVED_SHARED STV_DEFAULT"
__nv_reservedSMEM_offset_0_alias:
	.zero		0


//--------------------- .nv.global                --------------------------
	.section	.nv.global,"aw",@nobits
.nv.global:
	.type		_ZN40_INTERNAL_0df6b636_4_k_cu_5bd81f8b_268094cute1_E,@object
	.size		_ZN40_INTERNAL_0df6b636_4_k_cu_5bd81f8b_268094cute1_E,(_ZN40_INTERNAL_0df6b636_4_k_cu_5bd81f8b_268094cuda3std3__45__cpo6cbeginE - _ZN40_INTERNAL_0df6b636_4_k_cu_5bd81f8b_268094cute1_E)
_ZN40_INTERNAL_0df6b636_4_k_cu_5bd81f8b_268094cute1_E:
	.zero		1
	.type		_ZN40_INTERNAL_0df6b636_4_k_cu_5bd81f8b_268094cuda3std3__45__cpo6cbeginE,@object
	.size		_ZN40_INTERNAL_0df6b636_4_k_cu_5bd81f8b_268094cuda3std3__45__cpo6cbeginE,(_ZN40_INTERNAL_0df6b636_4_k_cu_5bd81f8b_268094cuda3std3__48in_placeE - _ZN40_INTERNAL_0df6b636_4_k_cu_5bd81f8b_268094cuda3std3__45__cpo6cbeginE)
_ZN40_INTERNAL_0df6b636_4_k_cu_5bd81f8b_268094cuda3std3__45__cpo6cbeginE:
	.zero		1
	.type		_ZN40_INTERNAL_0df6b636_4_k_cu_5bd81f8b_268094cuda3std3__48in_placeE,@object
	.size		_ZN40_INTERNAL_0df6b636_4_k_cu_5bd81f8b_268094cuda3std3__48in_placeE,(_ZN40_INTERNAL_0df6b636_4_k_cu_5bd81f8b_268094cuda3std6ranges3__45__cpo9iter_moveE - _ZN40_INTERNAL_0df6b636_4_k_cu_5bd81f8b_268094cuda3std3__48in_placeE)
_ZN40_INTERNAL_0df6b636_4_k_cu_5bd81f8b_268094cuda3std3__48in_placeE:
	.zero		1
	.type		_ZN40_INTERNAL_0df6b636_4_k_cu_5bd81f8b_268094cuda3std6ranges3__45__cpo9iter_moveE,@object
	.size		_ZN40_INTERNAL_0df6b636_4_k_cu_5bd81f8b_268094cuda3std6ranges3__45__cpo9iter_moveE,(_ZN40_INTERNAL_0df6b636_4_k_cu_5bd81f8b_268094cuda3std3__45__cpo5beginE - _ZN40_INTERNAL_0df6b636_4_k_cu_5bd81f8b_268094cuda3std6ranges3__45__cpo9iter_moveE)
_ZN40_INTERNAL_0df6b636_4_k_cu_5bd81f8b_268094cuda3std6ranges3__45__cpo9iter_moveE:
	.zero		1
	.type		_ZN40_INTERNAL_0df6b636_4_k_cu_5bd81f8b_268094cuda3std3__45__cpo5beginE,@object
	.size		_ZN40_INTERNAL_0df6b636_4_k_cu_5bd81f8b_268094cuda3std3__45__cpo5beginE,(_ZN40_INTERNAL_0df6b636_4_k_cu_5bd81f8b_268094cuda3std3__442_GLOBAL__N__0df6b636_4_k_cu_5bd81f8b_268096ignoreE - _ZN40_INTERNAL_0df6b636_4_k_cu_5bd81f8b_268094cuda3std3__45__cpo5beginE)
_ZN40_INTERNAL_0df6b636_4_k_cu_5bd81f8b_268094cuda3std3__45__cpo5beginE:
	.zero		1
	.type		_ZN40_INTERNAL_0df6b636_4_k_cu_5bd81f8b_268094cuda3std3__442_GLOBAL__N__0df6b636_4_k_cu_5bd81f8b_268096ignoreE,@object
	.size		_ZN40_INTERNAL_0df6b636_4_k_cu_5bd81f8b_268094cuda3std3__442_GLOBAL__N__0df6b636_4_k_cu_5bd81f8b_268096ignoreE,(_ZN40_INTERNAL_0df6b636_4_k_cu_5bd81f8b_268094cute7productE - _ZN40_INTERNAL_0df6b636_4_k_cu_5bd81f8b_268094cuda3std3__442_GLOBAL__N__0df6b636_4_k_cu_5bd81f8b_268096ignoreE)
_ZN40_INTERNAL_0df6b636_4_k_cu_5bd81f8b_268094cuda3std3__442_GLOBAL__N__0df6b636_4_k_cu_5bd81f8b_268096ignoreE:
	.zero		1
	.type		_ZN40_INTERNAL_0df6b636_4_k_cu_5bd81f8b_268094cute7productE,@object
	.size		_ZN40_INTERNAL_0df6b636_4_k_cu_5bd81f8b_268094cute7productE,(_ZN40_INTERNAL_0df6b636_4_k_cu_5bd81f8b_268094cuda3std3__45__cpo3endE - _ZN40_INTERNAL_0df6b636_4_k_cu_5bd81f8b_268094cute7productE)
_ZN40_INTERNAL_0df6b636_4_k_cu_5bd81f8b_268094cute7productE:
	.zero		1
	.type		_ZN40_INTERNAL_0df6b636_4_k_cu_5bd81f8b_268094cuda3std3__45__cpo3endE,@object
	.size		_ZN40_INTERNAL_0df6b636_4_k_cu_5bd81f8b_268094cuda3std3__45__cpo3endE,(_ZN40_INTERNAL_0df6b636_4_k_cu_5bd81f8b_268094cuda3std3__419piecewise_constructE - _ZN40_INTERNAL_0df6b636_4_k_cu_5bd81f8b_268094cuda3std3__45__cpo3endE)
_ZN40_INTERNAL_0df6b636_4_k_cu_5bd81f8b_268094cuda3std3__45__cpo3endE:
	.zero		1
	.type		_ZN40_INTERNAL_0df6b636_4_k_cu_5bd81f8b_268094cuda3std3__419piecewise_constructE,@object
	.size		_ZN40_INTERNAL_0df6b636_4_k_cu_5bd81f8b_268094cuda3std3__419piecewise_constructE,(_ZN40_INTERNAL_0df6b636_4_k_cu_5bd81f8b_268094cuda3std3__45__cpo4cendE - _ZN40_INTERNAL_0df6b636_4_k_cu_5bd81f8b_268094cuda3std3__419piecewise_constructE)
_ZN40_INTERNAL_0df6b636_4_k_cu_5bd81f8b_268094cuda3std3__419piecewise_constructE:
	.zero		1
	.type		_ZN40_INTERNAL_0df6b636_4_k_cu_5bd81f8b_268094cuda3std3__45__cpo4cendE,@object
	.size		_ZN40_INTERNAL_0df6b636_4_k_cu_5bd81f8b_268094cuda3std3__45__cpo4cendE,(_ZN40_INTERNAL_0df6b636_4_k_cu_5bd81f8b_268094cuda3std6ranges3__45__cpo4swapE - _ZN40_INTERNAL_0df6b636_4_k_cu_5bd81f8b_268094cuda3std3__45__cpo4cendE)
_ZN40_INTERNAL_0df6b636_4_k_cu_5bd81f8b_268094cuda3std3__45__cpo4cendE:
	.zero		1
	.type		_ZN40_INTERNAL_0df6b636_4_k_cu_5bd81f8b_268094cuda3std6ranges3__45__cpo4swapE,@object
	.size		_ZN40_INTERNAL_0df6b636_4_k_cu_5bd81f8b_268094cuda3std6ranges3__45__cpo4swapE,(.L_7 - _ZN40_INTERNAL_0df6b636_4_k_cu_5bd81f8b_268094cuda3std6ranges3__45__cpo4swapE)
_ZN40_INTERNAL_0df6b636_4_k_cu_5bd81f8b_268094cuda3std6ranges3__45__cpo4swapE:
	.zero		1
.L_7:


//--------------------- .nv.constant0._ZN7cutlass13device_kernelINS_4gemm6kernel13GemmUniversalIN4cute5tupleIJiiiiEEENS1_10collective13CollectiveMmaINS1_37MainloopSm90TmaGmmaWarpSpecializedFP8ILi28ENS5_IJNS4_1CILi8EEENSA_ILi1EEESC_EEENS1_32KernelTmaWarpSpecializedPingpongEEENS5_IJNSA_ILi64EEESG_SG_EEENS_12float_e5m2_tENS5_IJlSC_lEEESI_SJ_NS4_8TiledMMAINS4_8MMA_AtomIJNS4_4SM904GMMA30MMA_64x64x32_F32E5M2E5M2_SS_TNILNSN_7ScaleInE1ELSP_1EEEEEENS4_6LayoutINS5_IJSC_SC_SC_EEENS5_IJNSA_ILi0EEESU_SU_EEEEENS5_IJNS4_10UnderscoreESX_SX_EEEEENS4_13SM90_TMA_LOADENS4_14ComposedLayoutINS4_7SwizzleILi2ELi4ELi3EEENS4_18smem_ptr_flag_bitsILi8EEENSS_INS5_IJSB_SG_EEENS5_IJSG_SC_EEEEEEEvNS4_8identityENS4_23SM90_TMA_LOAD_MULTICASTES19_vS1A_EENS_8epilogue10collective6detail29Sm90TmaWarpSpecializedAdapterINS1E_15DefaultEpilogueISI_SJ_SJ_NS1D_6thread17LinearCombinationISI_Li1EffLNS1I_9ScaleType4KindE0ELNS_15FloatRoundStyleE2ESI_EENS1_15EpilogueDefaultEEEEEvvEEEEvNT_6ParamsE --------------------------
	.section	.nv.constant0._ZN7cutlass13device_kernelINS_4gemm6kernel13GemmUniversalIN4cute5tupleIJiiiiEEENS1_10collective13CollectiveMmaINS1_37MainloopSm90TmaGmmaWarpSpecializedFP8ILi28ENS5_IJNS4_1CILi8EEENSA_ILi1EEESC_EEENS1_32KernelTmaWarpSpecializedPingpongEEENS5_IJNSA_ILi64EEESG_SG_EEENS_12float_e5m2_tENS5_IJlSC_lEEESI_SJ_NS4_8TiledMMAINS4_8MMA_AtomIJNS4_4SM904GMMA30MMA_64x64x32_F32E5M2E5M2_SS_TNILNSN_7ScaleInE1ELSP_1EEEEEENS4_6LayoutINS5_IJSC_SC_SC_EEENS5_IJNSA_ILi0EEESU_SU_EEEEENS5_IJNS4_10UnderscoreESX_SX_EEEEENS4_13SM90_TMA_LOADENS4_14ComposedLayoutINS4_7SwizzleILi2ELi4ELi3EEENS4_18smem_ptr_flag_bitsILi8EEENSS_INS5_IJSB_SG_EEENS5_IJSG_SC_EEEEEEEvNS4_8identityENS4_23SM90_TMA_LOAD_MULTICASTES19_vS1A_EENS_8epilogue10collective6detail29Sm90TmaWarpSpecializedAdapterINS1E_15DefaultEpilogueISI_SJ_SJ_NS1D_6thread17LinearCombinationISI_Li1EffLNS1I_9ScaleType4KindE0ELNS_15FloatRoundStyleE2ESI_EENS1_15EpilogueDefaultEEEEEvvEEEEvNT_6ParamsE,"a",@progbits
	.sectionflags	@""
	.align	4
.nv.constant0._ZN7cutlass13device_kernelINS_4gemm6kernel13GemmUniversalIN4cute5tupleIJiiiiEEENS1_10collective13CollectiveMmaINS1_37MainloopSm90TmaGmmaWarpSpecializedFP8ILi28ENS5_IJNS4_1CILi8EEENSA_ILi1EEESC_EEENS1_32KernelTmaWarpSpecializedPingpongEEENS5_IJNSA_ILi64EEESG_SG_EEENS_12float_e5m2_tENS5_IJlSC_lEEESI_SJ_NS4_8TiledMMAINS4_8MMA_AtomIJNS4_4SM904GMMA30MMA_64x64x32_F32E5M2E5M2_SS_TNILNSN_7ScaleInE1ELSP_1EEEEEENS4_6LayoutINS5_IJSC_SC_SC_EEENS5_IJNSA_ILi0EEESU_SU_EEEEENS5_IJNS4_10UnderscoreESX_SX_EEEEENS4_13SM90_TMA_LOADENS4_14ComposedLayoutINS4_7SwizzleILi2ELi4ELi3EEENS4_18smem_ptr_flag_bitsILi8EEENSS_INS5_IJSB_SG_EEENS5_IJSG_SC_EEEEEEEvNS4_8identityENS4_23SM90_TMA_LOAD_MULTICASTES19_vS1A_EENS_8epilogue10collective6detail29Sm90TmaWarpSpecializedAdapterINS1E_15DefaultEpilogueISI_SJ_SJ_NS1D_6thread17LinearCombinationISI_Li1EffLNS1I_9ScaleType4KindE0ELNS_15FloatRoundStyleE2ESI_EENS1_15EpilogueDefaultEEEEEvvEEEEvNT_6ParamsE:
	.zero		1664


//--------------------- SYMBOLS --------------------------

	.type		.nv.reservedSmem.offset0,@object
	.size		.nv.reservedSmem.offset0,0x4
